// auto-generated by cutlass_sweep.gemm — config: {"arch": "sm_90", "cluster_m": 1, "cluster_n": 1, "dtype": "e4m3", "dtype_b": "e4m3", "layout": "nt", "stages": 0, "tile_k": 64, "tile_m": 64, "tile_n": 256}
#include "cutlass/cutlass.h"
#include "cutlass/gemm/collective/collective_builder.hpp"
#include "cutlass/gemm/device/gemm_universal_adapter.h"
#include "cutlass/gemm/kernel/gemm_universal.hpp"
#include "cutlass/epilogue/collective/collective_builder.hpp"

using ElemA = cutlass::float_e4m3_t;
using ElemB = cutlass::float_e4m3_t;
using ElemCD = cutlass::float_e4m3_t;
using Acc  = float;
using TileShape    = cute::Shape<cute::_64, cute::_256, cute::_64>;
using ClusterShape = cute::Shape<cute::_1, cute::_1, cute::_1>;

using CollectiveEpilogue = typename cutlass::epilogue::collective::CollectiveBuilder<
    cutlass::arch::Sm90, cutlass::arch::OpClassTensorOp,
    TileShape, ClusterShape,
    cutlass::epilogue::collective::EpilogueTileAuto,
    Acc, Acc,
    ElemCD, cutlass::layout::RowMajor, 128 / cutlass::sizeof_bits<ElemCD>::value,
    ElemCD, cutlass::layout::RowMajor, 128 / cutlass::sizeof_bits<ElemCD>::value,
    cutlass::epilogue::collective::EpilogueScheduleAuto
  >::CollectiveOp;

using CollectiveMainloop = typename cutlass::gemm::collective::CollectiveBuilder<
    cutlass::arch::Sm90, cutlass::arch::OpClassTensorOp,
    ElemA, cutlass::layout::RowMajor, 128 / cutlass::sizeof_bits<ElemA>::value,
    ElemB, cutlass::layout::ColumnMajor, 128 / cutlass::sizeof_bits<ElemB>::value,
    Acc,
    TileShape, ClusterShape,
    cutlass::gemm::collective::StageCountAutoCarveout<static_cast<int>(sizeof(typename CollectiveEpilogue::SharedStorage))>,
    cutlass::gemm::collective::KernelScheduleAuto
  >::CollectiveOp;

using GemmKernel = cutlass::gemm::kernel::GemmUniversal<
    cute::Shape<int,int,int,int>,
    CollectiveMainloop,
    CollectiveEpilogue
>;
using Gemm = cutlass::gemm::device::GemmUniversalAdapter<GemmKernel>;

// Force the device kernel symbol into the cubin without needing a host main.
auto* _anchor = &cutlass::device_kernel<GemmKernel>;


// ===== COMPILED SASS (sm_90a) =====

	.target	sm_90a

	.elftype	@"ET_EXEC"


//--------------------- .note.nv.tkinfo           --------------------------
	.section	.note.nv.tkinfo,"",@"SHT_NOTE"
	.sectionflags	@"SHF_NOTE_NV_TKINFO"
	.tkinfo
        /*0018*/ 	.word	0x00000002
        /*0030*/ 	.string	""
        /*0030*/ 	.string	"ptxas"
        /*0030*/ 	.string	"Cuda compilation tools, release 13.0, V13.0.88"
        /*0030*/ 	.string	"Build cuda_13.0.r13.0/compiler.36424714_0"
        /*0030*/ 	.string	"-arch sm_90a -m 64 "



//--------------------- .note.nv.cuinfo           --------------------------
	.section	.note.nv.cuinfo,"",@"SHT_NOTE"
	.sectionflags	@"SHF_NOTE_NV_CUINFO"
        /*0018*/ 	.short	0x0002
        /*001a*/ 	.short	0x005a
        /*001c*/ 	.short	0x0082
	.zero		2


//--------------------- .nv.info                  --------------------------
	.section	.nv.info,"",@"SHT_CUDA_INFO"
	.align	4


	//----- nvinfo : EIATTR_REGCOUNT
	.align		4
        /*0000*/ 	.byte	0x04, 0x2f
        /*0002*/ 	.short	(.L_12 - .L_11)
	.align		4
.L_11:
        /*0004*/ 	.word	index@(_ZN7cutlass13device_kernelINS_4gemm6kernel13GemmUniversalIN4cute5tupleIJiiiiEEENS1_10collective13CollectiveMmaINS1_37MainloopSm90TmaGmmaWarpSpecializedFP8ILi11ENS5_IJNS4_1CILi1EEESB_SB_EEENS1_32KernelTmaWarpSpecializedPingpongEEENS5_IJNSA_ILi64EEENSA_ILi256EEESF_EEENS_12float_e4m3_tENS5_IJlSB_lEEESI_SJ_NS4_8TiledMMAINS4_8MMA_AtomIJNS4_4SM904GMMA31MMA_64x256x32_F32E4M3E4M3_SS_TNILNSN_7ScaleInE1ELSP_1EEEEEENS4_6LayoutISC_NS5_IJNSA_ILi0EEEST_ST_EEEEENS5_IJNS4_10UnderscoreESW_SW_EEEEENS4_13SM90_TMA_LOADENS4_14ComposedLayoutINS4_7SwizzleILi2ELi4ELi3EEENS4_18smem_ptr_flag_bitsILi8EEENSS_INS5_IJNSA_ILi8EEESF_EEENS5_IJSF_SB_EEEEEEEvNS4_8identityESZ_S19_vS1A_EENS_8epilogue10collective6detail29Sm90TmaWarpSpecializedAdapterINS1D_15DefaultEpilogueISI_SJ_SJ_NS1C_6thread17LinearCombinationISI_Li1EffLNS1H_9ScaleType4KindE0ELNS_15FloatRoundStyleE2ESI_EENS1_15EpilogueDefaultEEEEEvvEEEEvNT_6ParamsE)
        /*0008*/ 	.word	0x000000a8


	//----- nvinfo : EIATTR_FRAME_SIZE
	.align		4
.L_12:
        /*000c*/ 	.byte	0x04, 0x11
        /*000e*/ 	.short	(.L_14 - .L_13)
	.align		4
.L_13:
        /*0010*/ 	.word	index@(_ZN7cutlass13device_kernelINS_4gemm6kernel13GemmUniversalIN4cute5tupleIJiiiiEEENS1_10collective13CollectiveMmaINS1_37MainloopSm90TmaGmmaWarpSpecializedFP8ILi11ENS5_IJNS4_1CILi1EEESB_SB_EEENS1_32KernelTmaWarpSpecializedPingpongEEENS5_IJNSA_ILi64EEENSA_ILi256EEESF_EEENS_12float_e4m3_tENS5_IJlSB_lEEESI_SJ_NS4_8TiledMMAINS4_8MMA_AtomIJNS4_4SM904GMMA31MMA_64x256x32_F32E4M3E4M3_SS_TNILNSN_7ScaleInE1ELSP_1EEEEEENS4_6LayoutISC_NS5_IJNSA_ILi0EEEST_ST_EEEEENS5_IJNS4_10UnderscoreESW_SW_EEEEENS4_13SM90_TMA_LOADENS4_14ComposedLayoutINS4_7SwizzleILi2ELi4ELi3EEENS4_18smem_ptr_flag_bitsILi8EEENSS_INS5_IJNSA_ILi8EEESF_EEENS5_IJSF_SB_EEEEEEEvNS4_8identityESZ_S19_vS1A_EENS_8epilogue10collective6detail29Sm90TmaWarpSpecializedAdapterINS1D_15DefaultEpilogueISI_SJ_SJ_NS1C_6thread17LinearCombinationISI_Li1EffLNS1H_9ScaleType4KindE0ELNS_15FloatRoundStyleE2ESI_EENS1_15EpilogueDefaultEEEEEvvEEEEvNT_6ParamsE)
        /*0014*/ 	.word	0x00000110


	//----- nvinfo : EIATTR_MIN_STACK_SIZE
	.align		4
.L_14:
        /*0018*/ 	.byte	0x04, 0x12
        /*001a*/ 	.short	(.L_16 - .L_15)
	.align		4
.L_15:
        /*001c*/ 	.word	index@(_ZN7cutlass13device_kernelINS_4gemm6kernel13GemmUniversalIN4cute5tupleIJiiiiEEENS1_10collective13CollectiveMmaINS1_37MainloopSm90TmaGmmaWarpSpecializedFP8ILi11ENS5_IJNS4_1CILi1EEESB_SB_EEENS1_32KernelTmaWarpSpecializedPingpongEEENS5_IJNSA_ILi64EEENSA_ILi256EEESF_EEENS_12float_e4m3_tENS5_IJlSB_lEEESI_SJ_NS4_8TiledMMAINS4_8MMA_AtomIJNS4_4SM904GMMA31MMA_64x256x32_F32E4M3E4M3_SS_TNILNSN_7ScaleInE1ELSP_1EEEEEENS4_6LayoutISC_NS5_IJNSA_ILi0EEEST_ST_EEEEENS5_IJNS4_10UnderscoreESW_SW_EEEEENS4_13SM90_TMA_LOADENS4_14ComposedLayoutINS4_7SwizzleILi2ELi4ELi3EEENS4_18smem_ptr_flag_bitsILi8EEENSS_INS5_IJNSA_ILi8EEESF_EEENS5_IJSF_SB_EEEEEEEvNS4_8identityESZ_S19_vS1A_EENS_8epilogue10collective6detail29Sm90TmaWarpSpecializedAdapterINS1D_15DefaultEpilogueISI_SJ_SJ_NS1C_6thread17LinearCombinationISI_Li1EffLNS1H_9ScaleType4KindE0ELNS_15FloatRoundStyleE2ESI_EENS1_15EpilogueDefaultEEEEEvvEEEEvNT_6ParamsE)
        /*0020*/ 	.word	0x00000110
.L_16:


//--------------------- .nv.compat                --------------------------
	.section	.nv.compat,"",@"SHT_CUDA_COMPAT_INFO"
	.align	4
        /*0000*/ 	.byte	0x02, 0x09, 0x01, 0x00, 0x02, 0x02, 0x04, 0x00, 0x02, 0x05, 0x05, 0x00, 0x03, 0x07, 0x01, 0x01
        /*0010*/ 	.byte	0x02, 0x03, 0x01, 0x00, 0x02, 0x06, 0x01, 0x00, 0x04, 0x0b, 0x08, 0x00, 0x00, 0x00, 0x00, 0x00
        /*0020*/ 	.byte	0x00, 0x00, 0x00, 0x00


//--------------------- .nv.info._ZN7cutlass13device_kernelINS_4gemm6kernel13GemmUniversalIN4cute5tupleIJiiiiEEENS1_10collective13CollectiveMmaINS1_37MainloopSm90TmaGmmaWarpSpecializedFP8ILi11ENS5_IJNS4_1CILi1EEESB_SB_EEENS1_32KernelTmaWarpSpecializedPingpongEEENS5_IJNSA_ILi64EEENSA_ILi256EEESF_EEENS_12float_e4m3_tENS5_IJlSB_lEEESI_SJ_NS4_8TiledMMAINS4_8MMA_AtomIJNS4_4SM904GMMA31MMA_64x256x32_F32E4M3E4M3_SS_TNILNSN_7ScaleInE1ELSP_1EEEEEENS4_6LayoutISC_NS5_IJNSA_ILi0EEEST_ST_EEEEENS5_IJNS4_10UnderscoreESW_SW_EEEEENS4_13SM90_TMA_LOADENS4_14ComposedLayoutINS4_7SwizzleILi2ELi4ELi3EEENS4_18smem_ptr_flag_bitsILi8EEENSS_INS5_IJNSA_ILi8EEESF_EEENS5_IJSF_SB_EEEEEEEvNS4_8identityESZ_S19_vS1A_EENS_8epilogue10collective6detail29Sm90TmaWarpSpecializedAdapterINS1D_15DefaultEpilogueISI_SJ_SJ_NS1C_6thread17LinearCombinationISI_Li1EffLNS1H_9ScaleType4KindE0ELNS_15FloatRoundStyleE2ESI_EENS1_15EpilogueDefaultEEEEEvvEEEEvNT_6ParamsE --------------------------
	.section	.nv.info._ZN7cutlass13device_kernelINS_4gemm6kernel13GemmUniversalIN4cute5tupleIJiiiiEEENS1_10collective13CollectiveMmaINS1_37MainloopSm90TmaGmmaWarpSpecializedFP8ILi11ENS5_IJNS4_1CILi1EEESB_SB_EEENS1_32KernelTmaWarpSpecializedPingpongEEENS5_IJNSA_ILi64EEENSA_ILi256EEESF_EEENS_12float_e4m3_tENS5_IJlSB_lEEESI_SJ_NS4_8TiledMMAINS4_8MMA_AtomIJNS4_4SM904GMMA31MMA_64x256x32_F32E4M3E4M3_SS_TNILNSN_7ScaleInE1ELSP_1EEEEEENS4_6LayoutISC_NS5_IJNSA_ILi0EEEST_ST_EEEEENS5_IJNS4_10UnderscoreESW_SW_EEEEENS4_13SM90_TMA_LOADENS4_14ComposedLayoutINS4_7SwizzleILi2ELi4ELi3EEENS4_18smem_ptr_flag_bitsILi8EEENSS_INS5_IJNSA_ILi8EEESF_EEENS5_IJSF_SB_EEEEEEEvNS4_8identityESZ_S19_vS1A_EENS_8epilogue10collective6detail29Sm90TmaWarpSpecializedAdapterINS1D_15DefaultEpilogueISI_SJ_SJ_NS1C_6thread17LinearCombinationISI_Li1EffLNS1H_9ScaleType4KindE0ELNS_15FloatRoundStyleE2ESI_EENS1_15EpilogueDefaultEEEEEvvEEEEvNT_6ParamsE,"",@"SHT_CUDA_INFO"
	.sectionflags	@""
	.align	4


	//----- nvinfo : EIATTR_CUDA_API_VERSION
	.align		4
        /*0000*/ 	.byte	0x04, 0x37
        /*0002*/ 	.short	(.L_18 - .L_17)
.L_17:
        /*0004*/ 	.word	0x00000082


	//----- nvinfo : EIATTR_KPARAM_INFO
	.align		4
.L_18:
        /*0008*/ 	.byte	0x04, 0x17
        /*000a*/ 	.short	(.L_20 - .L_19)
.L_19:
        /*000c*/ 	.word	0x00000000
        /*0010*/ 	.short	0x0000
        /*0012*/ 	.short	0x0070
        /*0014*/ 	.byte	0x00, 0xf0, 0x01, 0x10


	//----- nvinfo : EIATTR_SPARSE_MMA_MASK
	.align		4
.L_20:
        /*0018*/ 	.byte	0x03, 0x50
        /*001a*/ 	.short	0x0000


	//----- nvinfo : EIATTR_MAXREG_COUNT
	.align		4
        /*001c*/ 	.byte	0x03, 0x1b
        /*001e*/ 	.short	0x00a8


	//----- nvinfo : EIATTR_NUM_BARRIERS
	.align		4
        /*0020*/ 	.byte	0x02, 0x4c
        /*0022*/ 	.byte	0x01
	.zero		1


	//----- nvinfo : EIATTR_ANNOTATIONS
	.align		4
        /*0024*/ 	.byte	0x04, 0x55
        /*0026*/ 	.short	(.L_22 - .L_21)


	//   ....[0]....
.L_21:
        /*0028*/ 	.word	0x00000001
        /*002c*/ 	.byte	0x60, 0x0c, 0x00, 0x00, 0x01, 0x00, 0x00, 0x00, 0x90, 0x0c, 0x00, 0x00, 0x01, 0x00, 0x00, 0x00
        /* <DEDUP_REMOVED lines=206> */
        /*0d1c*/ 	.byte	0x30, 0x04, 0x01, 0x00


	//----- nvinfo : EIATTR_MERCURY_ISA_VERSION
	.align		4
.L_22:
        /*0d20*/ 	.byte	0x03, 0x5f
        /*0d22*/ 	.short	0x0101


	//----- nvinfo : EIATTR_INT_WARP_WIDE_INSTR_OFFSETS
	.align		4
        /*0d24*/ 	.byte	0x04, 0x31
        /*0d26*/ 	.short	(.L_24 - .L_23)


	//   ....[0]....
.L_23:
        /*0d28*/ 	.word	0x000005c0


	//   ....[1]....
        /*0d2c*/ 	.word	0x000005d0


	//   ....[2]....
        /*0d30*/ 	.word	0x00000640


	//   ....[3]....
        /*0d34*/ 	.word	0x00000650


	//   ....[4]....
        /*0d38*/ 	.word	0x00000660


	//   ....[5]....
        /*0d3c*/ 	.word	0x00000680


	//   ....[6]....
        /*0d40*/ 	.word	0x000006e0


	//   ....[7]....
        /*0d44*/ 	.word	0x00000700


	//----- nvinfo : EIATTR_COOP_GROUP_MASK_REGIDS
	.align		4
.L_24:
        /*0d48*/ 	.byte	0x04, 0x29
        /*0d4a*/ 	.short	(.L_26 - .L_25)


	//   ....[0]....
.L_25:
        /*0d4c*/ 	.word	0xffffffff


	//   ....[1]....
        /*0d50*/ 	.word	0xffffffff


	//   ....[2]....
        /*0d54*/ 	.word	0xffffffff


	//   ....[3]....
        /*0d58*/ 	.word	0xffffffff


	//   ....[4]....
        /*0d5c*/ 	.word	0xffffffff


	//   ....[5]....
        /*0d60*/ 	.word	0xffffffff


	//----- nvinfo : EIATTR_COOP_GROUP_INSTR_OFFSETS
	.align		4
.L_26:
        /*0d64*/ 	.byte	0x04, 0x28
        /*0d66*/ 	.short	(.L_28 - .L_27)


	//   ....[0]....
.L_27:
        /*0d68*/ 	.word	0x00000060


	//   ....[1]....
        /*0d6c*/ 	.word	0x00000090


	//   ....[2]....
        /*0d70*/ 	.word	0x00000190


	//   ....[3]....
        /*0d74*/ 	.word	0x000004b0


	//   ....[4]....
        /*0d78*/ 	.word	0x000004f0


	//   ....[5]....
        /*0d7c*/ 	.word	0x00000530


	//----- nvinfo : EIATTR_REG_RECONFIG
	.align		4
.L_28:
        /*0d80*/ 	.byte	0x01, 0x54
	.zero		2


	//----- nvinfo : EIATTR_MBARRIER_INSTR_OFFSETS
	.align		4
        /*0d84*/ 	.byte	0x04, 0x39
        /*0d86*/ 	.short	(.L_30 - .L_29)


	//   ....[0]....
.L_29:
        /*0d88*/ 	.word	0x00000330
        /*0d8c*/ 	.word	0x000000ff
        /*0d90*/ 	.word	0x00000000
        /*0d94*/ 	.short	0x0100
        /*0d96*/ 	.byte	0x07
	.zero		1


	//   ....[1]....
        /*0d98*/ 	.word	0x00000340
        /*0d9c*/ 	.word	0x000000ff
        /*0da0*/ 	.word	0x00000058
        /*0da4*/ 	.short	0x0100
        /*0da6*/ 	.byte	0x07
	.zero		1


	//   ....[2]....
        /*0da8*/ 	.word	0x00000350
        /*0dac*/ 	.word	0x000000ff
        /*0db0*/ 	.word	0x00000008
        /*0db4*/ 	.short	0x0100
        /*0db6*/ 	.byte	0x07
	.zero		1


	//   ....[3]....
        /*0db8*/ 	.word	0x00000360
        /*0dbc*/ 	.word	0x000000ff
        /*0dc0*/ 	.word	0x00000060
        /*0dc4*/ 	.short	0x0100
        /*0dc6*/ 	.byte	0x07
	.zero		1


	//   ....[4]....
        /*0dc8*/ 	.word	0x00000370
        /*0dcc*/ 	.word	0x000000ff
        /*0dd0*/ 	.word	0x00000010
        /*0dd4*/ 	.short	0x0100
        /*0dd6*/ 	.byte	0x07
	.zero		1


	//   ....[5]....
        /*0dd8*/ 	.word	0x00000380
        /*0ddc*/ 	.word	0x000000ff
        /*0de0*/ 	.word	0x00000068
        /*0de4*/ 	.short	0x0100
        /*0de6*/ 	.byte	0x07
	.zero		1


	//   ....[6]....
        /*0de8*/ 	.word	0x00000390
        /*0dec*/ 	.word	0x000000ff
        /*0df0*/ 	.word	0x00000018
        /*0df4*/ 	.short	0x0100
        /*0df6*/ 	.byte	0x07
	.zero		1


	//   ....[7]....
        /*0df8*/ 	.word	0x000003a0
        /*0dfc*/ 	.word	0x000000ff
        /*0e00*/ 	.word	0x00000070
        /*0e04*/ 	.short	0x0100
        /*0e06*/ 	.byte	0x07
	.zero		1


	//   ....[8]....
        /*0e08*/ 	.word	0x000003b0
        /*0e0c*/ 	.word	0x000000ff
        /*0e10*/ 	.word	0x00000020
        /*0e14*/ 	.short	0x0100
        /*0e16*/ 	.byte	0x07
	.zero		1


	//   ....[9]....
        /*0e18*/ 	.word	0x000003c0
        /*0e1c*/ 	.word	0x000000ff
        /*0e20*/ 	.word	0x00000078
        /*0e24*/ 	.short	0x0100
        /*0e26*/ 	.byte	0x07
	.zero		1


	//   ....[10]....
        /*0e28*/ 	.word	0x000003d0
        /*0e2c*/ 	.word	0x000000ff
        /*0e30*/ 	.word	0x00000028
        /*0e34*/ 	.short	0x0100
        /*0e36*/ 	.byte	0x07
	.zero		1


	//   ....[11]....
        /*0e38*/ 	.word	0x000003e0
        /*0e3c*/ 	.word	0x000000ff
        /*0e40*/ 	.word	0x00000080
        /*0e44*/ 	.short	0x0100
        /*0e46*/ 	.byte	0x07
	.zero		1


	//   ....[12]....
        /*0e48*/ 	.word	0x000003f0
        /*0e4c*/ 	.word	0x000000ff
        /*0e50*/ 	.word	0x00000030
        /*0e54*/ 	.short	0x0100
        /*0e56*/ 	.byte	0x07
	.zero		1


	//   ....[13]....
        /*0e58*/ 	.word	0x00000400
        /*0e5c*/ 	.word	0x000000ff
        /*0e60*/ 	.word	0x00000088
        /*0e64*/ 	.short	0x0100
        /*0e66*/ 	.byte	0x07
	.zero		1


	//   ....[14]....
        /*0e68*/ 	.word	0x00000410
        /*0e6c*/ 	.word	0x000000ff
        /*0e70*/ 	.word	0x00000038
        /*0e74*/ 	.short	0x0100
        /*0e76*/ 	.byte	0x07
	.zero		1


	//   ....[15]....
        /*0e78*/ 	.word	0x00000420
        /*0e7c*/ 	.word	0x000000ff
        /*0e80*/ 	.word	0x00000090
        /*0e84*/ 	.short	0x0100
        /*0e86*/ 	.byte	0x07
	.zero		1


	//   ....[16]....
        /*0e88*/ 	.word	0x00000430
        /*0e8c*/ 	.word	0x000000ff
        /*0e90*/ 	.word	0x00000040
        /*0e94*/ 	.short	0x0100
        /*0e96*/ 	.byte	0x07
	.zero		1


	//   ....[17]....
        /*0e98*/ 	.word	0x00000440
        /*0e9c*/ 	.word	0x000000ff
        /*0ea0*/ 	.word	0x00000098
        /*0ea4*/ 	.short	0x0100
        /*0ea6*/ 	.byte	0x07
	.zero		1


	//   ....[18]....
        /*0ea8*/ 	.word	0x00000450
        /*0eac*/ 	.word	0x000000ff
        /*0eb0*/ 	.word	0x00000048
        /*0eb4*/ 	.short	0x0100
        /*0eb6*/ 	.byte	0x07
	.zero		1


	//   ....[19]....
        /*0eb8*/ 	.word	0x00000460
        /*0ebc*/ 	.word	0x000000ff
        /*0ec0*/ 	.word	0x000000a0
        /*0ec4*/ 	.short	0x0100
        /*0ec6*/ 	.byte	0x07
	.zero		1


	//   ....[20]....
        /*0ec8*/ 	.word	0x00000470
        /*0ecc*/ 	.word	0x000000ff
        /*0ed0*/ 	.word	0x00000050
        /*0ed4*/ 	.short	0x0100
        /*0ed6*/ 	.byte	0x07
	.zero		1


	//   ....[21]....
        /*0ed8*/ 	.word	0x00000480
        /*0edc*/ 	.word	0x000000ff
        /*0ee0*/ 	.word	0x000000a8
        /*0ee4*/ 	.short	0x0100
        /*0ee6*/ 	.byte	0x07
	.zero		1


	//   ....[22]....
        /*0ee8*/ 	.word	0x00000720
        /*0eec*/ 	.word	0x000000ff
        /*0ef0*/ 	.word	0x000000e0
        /*0ef4*/ 	.short	0x0100
        /*0ef6*/ 	.byte	0x07
	.zero		1


	//   ....[23]....
        /*0ef8*/ 	.word	0x00000730
        /*0efc*/ 	.word	0x000000ff
        /*0f00*/ 	.word	0x000000e8
        /*0f04*/ 	.short	0x0100
        /*0f06*/ 	.byte	0x07
	.zero		1


	//   ....[24]....
        /*0f08*/ 	.word	0x00000770
        /*0f0c*/ 	.word	0x000000ff
        /*0f10*/ 	.word	0x000000c0
        /*0f14*/ 	.short	0x0100
        /*0f16*/ 	.byte	0x0a
	.zero		1


	//   ....[25]....
        /*0f18*/ 	.word	0x00000790
        /*0f1c*/ 	.word	0x000000ff
        /*0f20*/ 	.word	0x000000c8
        /*0f24*/ 	.short	0x0100
        /*0f26*/ 	.byte	0x0a
	.zero		1


	//   ....[26]....
        /*0f28*/ 	.word	0x000007a0
        /*0f2c*/ 	.word	0x000000ff
        /*0f30*/ 	.word	0x000000d0
        /*0f34*/ 	.short	0x0100
        /*0f36*/ 	.byte	0x0a
	.zero		1


	//   ....[27]....
        /*0f38*/ 	.word	0x000007b0
        /*0f3c*/ 	.word	0x000000ff
        /*0f40*/ 	.word	0x000000d8
        /*0f44*/ 	.short	0x0100
        /*0f46*/ 	.byte	0x0a
	.zero		1


	//   ....[28]....
        /*0f48*/ 	.word	0x00001690
        /*0f4c*/ 	.word	0x000000ff
        /*0f50*/ 	.word	0xfffffff8
        /*0f54*/ 	.short	0x010a
        /*0f56*/ 	.byte	0x11
	.zero		1


	//   ....[29]....
        /*0f58*/ 	.word	0x00002070
        /*0f5c*/ 	.word	0x000000ff
        /*0f60*/ 	.word	0x00000000
        /*0f64*/ 	.short	0x010a
        /*0f66*/ 	.byte	0x06
	.zero		1


	//   ....[30]....
        /*0f68*/ 	.word	0x000020b0
        /*0f6c*/ 	.word	0x000000ff
        /*0f70*/ 	.word	0x00000000
        /*0f74*/ 	.short	0x010a
        /*0f76*/ 	.byte	0x06
	.zero		1


	//   ....[31]....
        /*0f78*/ 	.word	0x00003290
        /*0f7c*/ 	.word	0x000000ff
        /*0f80*/ 	.word	0x00000000
        /*0f84*/ 	.short	0x010a
        /*0f86*/ 	.byte	0x09
	.zero		1


	//   ....[32]....
        /*0f88*/ 	.word	0x000032d0
        /*0f8c*/ 	.word	0x000000ff
        /*0f90*/ 	.word	0x00000000
        /*0f94*/ 	.short	0x010a
        /*0f96*/ 	.byte	0x09
	.zero		1


	//   ....[33]....
        /*0f98*/ 	.word	0x00004320
        /*0f9c*/ 	.word	0x000000ff
        /*0fa0*/ 	.word	0x00000000
        /*0fa4*/ 	.short	0x0101
        /*0fa6*/ 	.byte	0x08
	.zero		1


	//   ....[34]....
        /*0fa8*/ 	.word	0x000053d0
        /*0fac*/ 	.word	0x000000e3
        /*0fb0*/ 	.word	0x00000000
        /*0fb4*/ 	.short	0x0101
        /*0fb6*/ 	.byte	0x1c
	.zero		1


	//   ....[35]....
        /*0fb8*/ 	.word	0x000054f0
        /*0fbc*/ 	.word	0x000000ff
        /*0fc0*/ 	.word	0x00000000
        /*0fc4*/ 	.short	0x0101
        /*0fc6*/ 	.byte	0x08
	.zero		1


	//   ....[36]....
        /*0fc8*/ 	.word	0x000055a0
        /*0fcc*/ 	.word	0x000000ff
        /*0fd0*/ 	.word	0x00000008
        /*0fd4*/ 	.short	0x010a
        /*0fd6*/ 	.byte	0x11
	.zero		1


	//   ....[37]....
        /*0fd8*/ 	.word	0x0000e790
        /*0fdc*/ 	.word	0x00000003
        /*0fe0*/ 	.word	0x00000000
        /*0fe4*/ 	.short	0x0101
        /*0fe6*/ 	.byte	0x1c
	.zero		1


	//   ....[38]....
        /*0fe8*/ 	.word	0x0000f190
        /*0fec*/ 	.word	0x0000000b
        /*0ff0*/ 	.word	0x00000058
        /*0ff4*/ 	.short	0x010a
        /*0ff6*/ 	.byte	0x3f
	.zero		1


	//   ....[39]....
        /*0ff8*/ 	.word	0x0000f540
        /*0ffc*/ 	.word	0x00000004
        /*1000*/ 	.word	0x000000e8
        /*1004*/ 	.short	0x0101
        /*1006*/ 	.byte	0x3f
	.zero		1


	//   ....[40]....
        /*1008*/ 	.word	0x0000fd30
        /*100c*/ 	.word	0x00000007
        /*1010*/ 	.word	0x00000000
        /*1014*/ 	.short	0x010a
        /*1016*/ 	.byte	0x3f
	.zero		1


	//   ....[41]....
        /*1018*/ 	.word	0x0000fdb0
        /*101c*/ 	.word	0x00000009
        /*1020*/ 	.word	0x00000000
        /*1024*/ 	.short	0x010a
        /*1026*/ 	.byte	0x3f
	.zero		1


	//   ....[42]....
        /*1028*/ 	.word	0x0000fe40
        /*102c*/ 	.word	0x00000006
        /*1030*/ 	.word	0x00000000
        /*1034*/ 	.short	0x010a
        /*1036*/ 	.byte	0x3f
	.zero		1


	//   ....[43]....
        /*1038*/ 	.word	0x0000fed0
        /*103c*/ 	.word	0x00000009
        /*1040*/ 	.word	0x00000000
        /*1044*/ 	.short	0x010a
        /*1046*/ 	.byte	0x3f
	.zero		1


	//   ....[44]....
        /*1048*/ 	.word	0x0000ff60
        /*104c*/ 	.word	0x00000006
        /*1050*/ 	.word	0x00000000
        /*1054*/ 	.short	0x010a
        /*1056*/ 	.byte	0x3f
	.zero		1


	//   ....[45]....
        /*1058*/ 	.word	0x0000fff0
        /*105c*/ 	.word	0x00000009
        /*1060*/ 	.word	0x00000000
        /*1064*/ 	.short	0x010a
        /*1066*/ 	.byte	0x3f
	.zero		1


	//   ....[46]....
        /*1068*/ 	.word	0x00010080
        /*106c*/ 	.word	0x00000006
        /*1070*/ 	.word	0x00000000
        /*1074*/ 	.short	0x010a
        /*1076*/ 	.byte	0x3f
	.zero		1


	//   ....[47]....
        /*1078*/ 	.word	0x00010110
        /*107c*/ 	.word	0x00000009
        /*1080*/ 	.word	0x00000000
        /*1084*/ 	.short	0x010a
        /*1086*/ 	.byte	0x3f
	.zero		1


	//   ....[48]....
        /*1088*/ 	.word	0x000101a0
        /*108c*/ 	.word	0x00000006
        /*1090*/ 	.word	0x00000000
        /*1094*/ 	.short	0x010a
        /*1096*/ 	.byte	0x3f
	.zero		1


	//   ....[49]....
        /*1098*/ 	.word	0x00010230
        /*109c*/ 	.word	0x00000009
        /*10a0*/ 	.word	0x00000000
        /*10a4*/ 	.short	0x010a
        /*10a6*/ 	.byte	0x3f
	.zero		1


	//   ....[50]....
        /*10a8*/ 	.word	0x000102c0
        /*10ac*/ 	.word	0x00000003
        /*10b0*/ 	.word	0x00000000
        /*10b4*/ 	.short	0x010a
        /*10b6*/ 	.byte	0x3f
	.zero		1


	//   ....[51]....
        /*10b8*/ 	.word	0x00010330
        /*10bc*/ 	.word	0x00000003
        /*10c0*/ 	.word	0xfffffff8
        /*10c4*/ 	.short	0x010a
        /*10c6*/ 	.byte	0x3f
	.zero		1


	//   ....[52]....
        /*10c8*/ 	.word	0x00010390
        /*10cc*/ 	.word	0x00000003
        /*10d0*/ 	.word	0x00000000
        /*10d4*/ 	.short	0x010a
        /*10d6*/ 	.byte	0x3f
	.zero		1


	//   ....[53]....
        /*10d8*/ 	.word	0x00010400
        /*10dc*/ 	.word	0x00000000
        /*10e0*/ 	.word	0x00000000
        /*10e4*/ 	.short	0x010a
        /*10e6*/ 	.byte	0x3f
	.zero		1


	//   ....[54]....
        /*10e8*/ 	.word	0x00010470
        /*10ec*/ 	.word	0x00000019
        /*10f0*/ 	.word	0x00000008
        /*10f4*/ 	.short	0x010a
        /*10f6*/ 	.byte	0x3f
	.zero		1


	//   ....[55]....
        /*10f8*/ 	.word	0x00010540
        /*10fc*/ 	.word	0x0000000b
        /*1100*/ 	.word	0x00000058
        /*1104*/ 	.short	0x010a
        /*1106*/ 	.byte	0x3f
	.zero		1


	//   ....[56]....
        /*1108*/ 	.word	0x00010620
        /*110c*/ 	.word	0x00000007
        /*1110*/ 	.word	0x00000000
        /*1114*/ 	.short	0x010a
        /*1116*/ 	.byte	0x3f
	.zero		1


	//   ....[57]....
        /*1118*/ 	.word	0x00010670
        /*111c*/ 	.word	0x00000009
        /*1120*/ 	.word	0x00000000
        /*1124*/ 	.short	0x010a
        /*1126*/ 	.byte	0x3f
	.zero		1


	//   ....[58]....
        /*1128*/ 	.word	0x000106c0
        /*112c*/ 	.word	0x00000006
        /*1130*/ 	.word	0x00000000
        /*1134*/ 	.short	0x010a
        /*1136*/ 	.byte	0x3f
	.zero		1


	//   ....[59]....
        /*1138*/ 	.word	0x00010710
        /*113c*/ 	.word	0x00000009
        /*1140*/ 	.word	0x00000000
        /*1144*/ 	.short	0x010a
        /*1146*/ 	.byte	0x3f
	.zero		1


	//   ....[60]....
        /*1148*/ 	.word	0x00010760
        /*114c*/ 	.word	0x00000006
        /*1150*/ 	.word	0x00000000
        /*1154*/ 	.short	0x010a
        /*1156*/ 	.byte	0x3f
	.zero		1


	//   ....[61]....
        /*1158*/ 	.word	0x000107b0
        /*115c*/ 	.word	0x00000009
        /*1160*/ 	.word	0x00000000
        /*1164*/ 	.short	0x010a
        /*1166*/ 	.byte	0x3f
	.zero		1


	//   ....[62]....
        /*1168*/ 	.word	0x00010800
        /*116c*/ 	.word	0x00000006
        /*1170*/ 	.word	0x00000000
        /*1174*/ 	.short	0x010a
        /*1176*/ 	.byte	0x3f
	.zero		1


	//   ....[63]....
        /*1178*/ 	.word	0x00010850
        /*117c*/ 	.word	0x00000009
        /*1180*/ 	.word	0x00000000
        /*1184*/ 	.short	0x010a
        /*1186*/ 	.byte	0x3f
	.zero		1


	//   ....[64]....
        /*1188*/ 	.word	0x000108a0
        /*118c*/ 	.word	0x00000006
        /*1190*/ 	.word	0x00000000
        /*1194*/ 	.short	0x010a
        /*1196*/ 	.byte	0x3f
	.zero		1


	//   ....[65]....
        /*1198*/ 	.word	0x000108f0
        /*119c*/ 	.word	0x00000009
        /*11a0*/ 	.word	0x00000000
        /*11a4*/ 	.short	0x010a
        /*11a6*/ 	.byte	0x3f
	.zero		1


	//----- nvinfo : EIATTR_NUM_MBARRIERS
	.align		4
.L_30:
        /*11a8*/ 	.byte	0x03, 0x38
        /*11aa*/ 	.short	0x001c


	//----- nvinfo : EIATTR_EXIT_INSTR_OFFSETS
	.align		4
        /*11ac*/ 	.byte	0x04, 0x1c
        /*11ae*/ 	.short	(.L_32 - .L_31)


	//   ....[0]....
.L_31:
        /*11b0*/ 	.word	0x000013c0


	//   ....[1]....
        /*11b4*/ 	.word	0x00001420


	//   ....[2]....
        /*11b8*/ 	.word	0x0000eea0


	//   ....[3]....
        /*11bc*/ 	.word	0x0000eed0


	//   ....[4]....
        /*11c0*/ 	.word	0x00010310


	//----- nvinfo : EIATTR_MAX_THREADS
	.align		4
.L_32:
        /*11c4*/ 	.byte	0x04, 0x05
        /*11c6*/ 	.short	(.L_34 - .L_33)
.L_33:
        /*11c8*/ 	.word	0x00000180
        /*11cc*/ 	.word	0x00000001
        /*11d0*/ 	.word	0x00000001


	//----- nvinfo : EIATTR_CRS_STACK_SIZE
	.align		4
.L_34:
        /*11d4*/ 	.byte	0x04, 0x1e
        /*11d6*/ 	.short	(.L_36 - .L_35)
.L_35:
        /*11d8*/ 	.word	0x00000000


	//----- nvinfo : EIATTR_CBANK_PARAM_SIZE
	.align		4
.L_36:
        /*11dc*/ 	.byte	0x03, 0x19
        /*11de*/ 	.short	0x0470


	//----- nvinfo : EIATTR_PARAM_CBANK
	.align		4
        /*11e0*/ 	.byte	0x04, 0x0a
        /*11e2*/ 	.short	(.L_38 - .L_37)
	.align		4
.L_37:
        /*11e4*/ 	.word	index@(.nv.constant0._ZN7cutlass13device_kernelINS_4gemm6kernel13GemmUniversalIN4cute5tupleIJiiiiEEENS1_10collective13CollectiveMmaINS1_37MainloopSm90TmaGmmaWarpSpecializedFP8ILi11ENS5_IJNS4_1CILi1EEESB_SB_EEENS1_32KernelTmaWarpSpecializedPingpongEEENS5_IJNSA_ILi64EEENSA_ILi256EEESF_EEENS_12float_e4m3_tENS5_IJlSB_lEEESI_SJ_NS4_8TiledMMAINS4_8MMA_AtomIJNS4_4SM904GMMA31MMA_64x256x32_F32E4M3E4M3_SS_TNILNSN_7ScaleInE1ELSP_1EEEEEENS4_6LayoutISC_NS5_IJNSA_ILi0EEEST_ST_EEEEENS5_IJNS4_10UnderscoreESW_SW_EEEEENS4_13SM90_TMA_LOADENS4_14ComposedLayoutINS4_7SwizzleILi2ELi4ELi3EEENS4_18smem_ptr_flag_bitsILi8EEENSS_INS5_IJNSA_ILi8EEESF_EEENS5_IJSF_SB_EEEEEEEvNS4_8identityESZ_S19_vS1A_EENS_8epilogue10collective6detail29Sm90TmaWarpSpecializedAdapterINS1D_15DefaultEpilogueISI_SJ_SJ_NS1C_6thread17LinearCombinationISI_Li1EffLNS1H_9ScaleType4KindE0ELNS_15FloatRoundStyleE2ESI_EENS1_15EpilogueDefaultEEEEEvvEEEEvNT_6ParamsE)
        /*11e8*/ 	.short	0x0210
        /*11ea*/ 	.short	0x0470


	//----- nvinfo : EIATTR_SW_WAR
	.align		4
.L_38:
        /*11ec*/ 	.byte	0x04, 0x36
        /*11ee*/ 	.short	(.L_40 - .L_39)
.L_39:
        /*11f0*/ 	.word	0x00000008
.L_40:


//--------------------- .nv.callgraph             --------------------------
	.section	.nv.callgraph,"",@"SHT_CUDA_CALLGRAPH"
	.align	4
	.sectionentsize	8
	.align		4
        /*0000*/ 	.word	0x00000000
	.align		4
        /*0004*/ 	.word	0xffffffff
	.align		4
        /*0008*/ 	.word	0x00000000
	.align		4
        /*000c*/ 	.word	0xfffffffe
	.align		4
        /*0010*/ 	.word	0x00000000
	.align		4
        /*0014*/ 	.word	0xfffffffd
	.align		4
        /*0018*/ 	.word	0x00000000
	.align		4
        /*001c*/ 	.word	0xfffffffc


//--------------------- .nv.constant4             --------------------------
	.section	.nv.constant4,"a",@progbits
	.align	8
	.align		8
.nv.constant4:
        /*0000*/ 	.dword	_ZN40_INTERNAL_095c27a6_4_k_cu_bd55b2fe_203394cuda3std3__45__cpo5beginE
	.align		8
        /*0008*/ 	.dword	_ZN40_INTERNAL_095c27a6_4_k_cu_bd55b2fe_203394cuda3std3__45__cpo3endE
	.align		8
        /*0010*/ 	.dword	_ZN40_INTERNAL_095c27a6_4_k_cu_bd55b2fe_203394cuda3std3__45__cpo6cbeginE
	.align		8
        /*0018*/ 	.dword	_ZN40_INTERNAL_095c27a6_4_k_cu_bd55b2fe_203394cuda3std3__45__cpo4cendE
	.align		8
        /*0020*/ 	.dword	_ZN40_INTERNAL_095c27a6_4_k_cu_bd55b2fe_203394cuda3std3__442_GLOBAL__N__095c27a6_4_k_cu_bd55b2fe_203396ignoreE
	.align		8
        /*0028*/ 	.dword	_ZN40_INTERNAL_095c27a6_4_k_cu_bd55b2fe_203394cuda3std3__419piecewise_constructE
	.align		8
        /*0030*/ 	.dword	_ZN40_INTERNAL_095c27a6_4_k_cu_bd55b2fe_203394cuda3std3__48in_placeE
	.align		8
        /*0038*/ 	.dword	_ZN40_INTERNAL_095c27a6_4_k_cu_bd55b2fe_203394cuda3std6ranges3__45__cpo4swapE
	.align		8
        /*0040*/ 	.dword	_ZN40_INTERNAL_095c27a6_4_k_cu_bd55b2fe_203394cuda3std6ranges3__45__cpo9iter_moveE
	.align		8
        /*0048*/ 	.dword	_ZN40_INTERNAL_095c27a6_4_k_cu_bd55b2fe_203394cute7productE
	.align		8
        /*0050*/ 	.dword	_ZN40_INTERNAL_095c27a6_4_k_cu_bd55b2fe_203394cute1_E


//--------------------- .text._ZN7cutlass13device_kernelINS_4gemm6kernel13GemmUniversalIN4cute5tupleIJiiiiEEENS1_10collective13CollectiveMmaINS1_37MainloopSm90TmaGmmaWarpSpecializedFP8ILi11ENS5_IJNS4_1CILi1EEESB_SB_EEENS1_32KernelTmaWarpSpecializedPingpongEEENS5_IJNSA_ILi64EEENSA_ILi256EEESF_EEENS_12float_e4m3_tENS5_IJlSB_lEEESI_SJ_NS4_8TiledMMAINS4_8MMA_AtomIJNS4_4SM904GMMA31MMA_64x256x32_F32E4M3E4M3_SS_TNILNSN_7ScaleInE1ELSP_1EEEEEENS4_6LayoutISC_NS5_IJNSA_ILi0EEEST_ST_EEEEENS5_IJNS4_10UnderscoreESW_SW_EEEEENS4_13SM90_TMA_LOADENS4_14ComposedLayoutINS4_7SwizzleILi2ELi4ELi3EEENS4_18smem_ptr_flag_bitsILi8EEENSS_INS5_IJNSA_ILi8EEESF_EEENS5_IJSF_SB_EEEEEEEvNS4_8identityESZ_S19_vS1A_EENS_8epilogue10collective6detail29Sm90TmaWarpSpecializedAdapterINS1D_15DefaultEpilogueISI_SJ_SJ_NS1C_6thread17LinearCombinationISI_Li1EffLNS1H_9ScaleType4KindE0ELNS_15FloatRoundStyleE2ESI_EENS1_15EpilogueDefaultEEEEEvvEEEEvNT_6ParamsE --------------------------
	.section	.text._ZN7cutlass13device_kernelINS_4gemm6kernel13GemmUniversalIN4cute5tupleIJiiiiEEENS1_10collective13CollectiveMmaINS1_37MainloopSm90TmaGmmaWarpSpecializedFP8ILi11ENS5_IJNS4_1CILi1EEESB_SB_EEENS1_32KernelTmaWarpSpecializedPingpongEEENS5_IJNSA_ILi64EEENSA_ILi256EEESF_EEENS_12float_e4m3_tENS5_IJlSB_lEEESI_SJ_NS4_8TiledMMAINS4_8MMA_AtomIJNS4_4SM904GMMA31MMA_64x256x32_F32E4M3E4M3_SS_TNILNSN_7ScaleInE1ELSP_1EEEEEENS4_6LayoutISC_NS5_IJNSA_ILi0EEEST_ST_EEEEENS5_IJNS4_10UnderscoreESW_SW_EEEEENS4_13SM90_TMA_LOADENS4_14ComposedLayoutINS4_7SwizzleILi2ELi4ELi3EEENS4_18smem_ptr_flag_bitsILi8EEENSS_INS5_IJNSA_ILi8EEESF_EEENS5_IJSF_SB_EEEEEEEvNS4_8identityESZ_S19_vS1A_EENS_8epilogue10collective6detail29Sm90TmaWarpSpecializedAdapterINS1D_15DefaultEpilogueISI_SJ_SJ_NS1C_6thread17LinearCombinationISI_Li1EffLNS1H_9ScaleType4KindE0ELNS_15FloatRoundStyleE2ESI_EENS1_15EpilogueDefaultEEEEEvvEEEEvNT_6ParamsE,"ax",@progbits
	.align	128
.text._ZN7cutlass13device_kernelINS_4gemm6kernel13GemmUniversalIN4cute5tupleIJiiiiEEENS1_10collective13CollectiveMmaINS1_37MainloopSm90TmaGmmaWarpSpecializedFP8ILi11ENS5_IJNS4_1CILi1EEESB_SB_EEENS1_32KernelTmaWarpSpecializedPingpongEEENS5_IJNSA_ILi64EEENSA_ILi256EEESF_EEENS_12float_e4m3_tENS5_IJlSB_lEEESI_SJ_NS4_8TiledMMAINS4_8MMA_AtomIJNS4_4SM904GMMA31MMA_64x256x32_F32E4M3E4M3_SS_TNILNSN_7ScaleInE1ELSP_1EEEEEENS4_6LayoutISC_NS5_IJNSA_ILi0EEEST_ST_EEEEENS5_IJNS4_10UnderscoreESW_SW_EEEEENS4_13SM90_TMA_LOADENS4_14ComposedLayoutINS4_7SwizzleILi2ELi4ELi3EEENS4_18smem_ptr_flag_bitsILi8EEENSS_INS5_IJNSA_ILi8EEESF_EEENS5_IJSF_SB_EEEEEEEvNS4_8identityESZ_S19_vS1A_EENS_8epilogue10collective6detail29Sm90TmaWarpSpecializedAdapterINS1D_15DefaultEpilogueISI_SJ_SJ_NS1C_6thread17LinearCombinationISI_Li1EffLNS1H_9ScaleType4KindE0ELNS_15FloatRoundStyleE2ESI_EENS1_15EpilogueDefaultEEEEEvvEEEEvNT_6ParamsE:
        .type           _ZN7cutlass13device_kernelINS_4gemm6kernel13GemmUniversalIN4cute5tupleIJiiiiEEENS1_10collective13CollectiveMmaINS1_37MainloopSm90TmaGmmaWarpSpecializedFP8ILi11ENS5_IJNS4_1CILi1EEESB_SB_EEENS1_32KernelTmaWarpSpecializedPingpongEEENS5_IJNSA_ILi64EEENSA_ILi256EEESF_EEENS_12float_e4m3_tENS5_IJlSB_lEEESI_SJ_NS4_8TiledMMAINS4_8MMA_AtomIJNS4_4SM904GMMA31MMA_64x256x32_F32E4M3E4M3_SS_TNILNSN_7ScaleInE1ELSP_1EEEEEENS4_6LayoutISC_NS5_IJNSA_ILi0EEEST_ST_EEEEENS5_IJNS4_10UnderscoreESW_SW_EEEEENS4_13SM90_TMA_LOADENS4_14ComposedLayoutINS4_7SwizzleILi2ELi4ELi3EEENS4_18smem_ptr_flag_bitsILi8EEENSS_INS5_IJNSA_ILi8EEESF_EEENS5_IJSF_SB_EEEEEEEvNS4_8identityESZ_S19_vS1A_EENS_8epilogue10collective6detail29Sm90TmaWarpSpecializedAdapterINS1D_15DefaultEpilogueISI_SJ_SJ_NS1C_6thread17LinearCombinationISI_Li1EffLNS1H_9ScaleType4KindE0ELNS_15FloatRoundStyleE2ESI_EENS1_15EpilogueDefaultEEEEEvvEEEEvNT_6ParamsE,@function
        .size           _ZN7cutlass13device_kernelINS_4gemm6kernel13GemmUniversalIN4cute5tupleIJiiiiEEENS1_10collective13CollectiveMmaINS1_37MainloopSm90TmaGmmaWarpSpecializedFP8ILi11ENS5_IJNS4_1CILi1EEESB_SB_EEENS1_32KernelTmaWarpSpecializedPingpongEEENS5_IJNSA_ILi64EEENSA_ILi256EEESF_EEENS_12float_e4m3_tENS5_IJlSB_lEEESI_SJ_NS4_8TiledMMAINS4_8MMA_AtomIJNS4_4SM904GMMA31MMA_64x256x32_F32E4M3E4M3_SS_TNILNSN_7ScaleInE1ELSP_1EEEEEENS4_6LayoutISC_NS5_IJNSA_ILi0EEEST_ST_EEEEENS5_IJNS4_10UnderscoreESW_SW_EEEEENS4_13SM90_TMA_LOADENS4_14ComposedLayoutINS4_7SwizzleILi2ELi4ELi3EEENS4_18smem_ptr_flag_bitsILi8EEENSS_INS5_IJNSA_ILi8EEESF_EEENS5_IJSF_SB_EEEEEEEvNS4_8identityESZ_S19_vS1A_EENS_8epilogue10collective6detail29Sm90TmaWarpSpecializedAdapterINS1D_15DefaultEpilogueISI_SJ_SJ_NS1C_6thread17LinearCombinationISI_Li1EffLNS1H_9ScaleType4KindE0ELNS_15FloatRoundStyleE2ESI_EENS1_15EpilogueDefaultEEEEEvvEEEEvNT_6ParamsE,(.L_x_347 - _ZN7cutlass13device_kernelINS_4gemm6kernel13GemmUniversalIN4cute5tupleIJiiiiEEENS1_10collective13CollectiveMmaINS1_37MainloopSm90TmaGmmaWarpSpecializedFP8ILi11ENS5_IJNS4_1CILi1EEESB_SB_EEENS1_32KernelTmaWarpSpecializedPingpongEEENS5_IJNSA_ILi64EEENSA_ILi256EEESF_EEENS_12float_e4m3_tENS5_IJlSB_lEEESI_SJ_NS4_8TiledMMAINS4_8MMA_AtomIJNS4_4SM904GMMA31MMA_64x256x32_F32E4M3E4M3_SS_TNILNSN_7ScaleInE1ELSP_1EEEEEENS4_6LayoutISC_NS5_IJNSA_ILi0EEEST_ST_EEEEENS5_IJNS4_10UnderscoreESW_SW_EEEEENS4_13SM90_TMA_LOADENS4_14ComposedLayoutINS4_7SwizzleILi2ELi4ELi3EEENS4_18smem_ptr_flag_bitsILi8EEENSS_INS5_IJNSA_ILi8EEESF_EEENS5_IJSF_SB_EEEEEEEvNS4_8identityESZ_S19_vS1A_EENS_8epilogue10collective6detail29Sm90TmaWarpSpecializedAdapterINS1D_15DefaultEpilogueISI_SJ_SJ_NS1C_6thread17LinearCombinationISI_Li1EffLNS1H_9ScaleType4KindE0ELNS_15FloatRoundStyleE2ESI_EENS1_15EpilogueDefaultEEEEEvvEEEEvNT_6ParamsE)
        .other          _ZN7cutlass13device_kernelINS_4gemm6kernel13GemmUniversalIN4cute5tupleIJiiiiEEENS1_10collective13CollectiveMmaINS1_37MainloopSm90TmaGmmaWarpSpecializedFP8ILi11ENS5_IJNS4_1CILi1EEESB_SB_EEENS1_32KernelTmaWarpSpecializedPingpongEEENS5_IJNSA_ILi64EEENSA_ILi256EEESF_EEENS_12float_e4m3_tENS5_IJlSB_lEEESI_SJ_NS4_8TiledMMAINS4_8MMA_AtomIJNS4_4SM904GMMA31MMA_64x256x32_F32E4M3E4M3_SS_TNILNSN_7ScaleInE1ELSP_1EEEEEENS4_6LayoutISC_NS5_IJNSA_ILi0EEEST_ST_EEEEENS5_IJNS4_10UnderscoreESW_SW_EEEEENS4_13SM90_TMA_LOADENS4_14ComposedLayoutINS4_7SwizzleILi2ELi4ELi3EEENS4_18smem_ptr_flag_bitsILi8EEENSS_INS5_IJNSA_ILi8EEESF_EEENS5_IJSF_SB_EEEEEEEvNS4_8identityESZ_S19_vS1A_EENS_8epilogue10collective6detail29Sm90TmaWarpSpecializedAdapterINS1D_15DefaultEpilogueISI_SJ_SJ_NS1C_6thread17LinearCombinationISI_Li1EffLNS1H_9ScaleType4KindE0ELNS_15FloatRoundStyleE2ESI_EENS1_15EpilogueDefaultEEEEEvvEEEEvNT_6ParamsE,@"STO_CUDA_ENTRY STV_DEFAULT"
_ZN7cutlass13device_kernelINS_4gemm6kernel13GemmUniversalIN4cute5tupleIJiiiiEEENS1_10collective13CollectiveMmaINS1_37MainloopSm90TmaGmmaWarpSpecializedFP8ILi11ENS5_IJNS4_1CILi1EEESB_SB_EEENS1_32KernelTmaWarpSpecializedPingpongEEENS5_IJNSA_ILi64EEENSA_ILi256EEESF_EEENS_12float_e4m3_tENS5_IJlSB_lEEESI_SJ_NS4_8TiledMMAINS4_8MMA_AtomIJNS4_4SM904GMMA31MMA_64x256x32_F32E4M3E4M3_SS_TNILNSN_7ScaleInE1ELSP_1EEEEEENS4_6LayoutISC_NS5_IJNSA_ILi0EEEST_ST_EEEEENS5_IJNS4_10UnderscoreESW_SW_EEEEENS4_13SM90_TMA_LOADENS4_14ComposedLayoutINS4_7SwizzleILi2ELi4ELi3EEENS4_18smem_ptr_flag_bitsILi8EEENSS_INS5_IJNSA_ILi8EEESF_EEENS5_IJSF_SB_EEEEEEEvNS4_8identityESZ_S19_vS1A_EENS_8epilogue10collective6detail29Sm90TmaWarpSpecializedAdapterINS1D_15DefaultEpilogueISI_SJ_SJ_NS1C_6thread17LinearCombinationISI_Li1EffLNS1H_9ScaleType4KindE0ELNS_15FloatRoundStyleE2ESI_EENS1_15EpilogueDefaultEEEEEvvEEEEvNT_6ParamsE:
[----:B------:R-:W0:Y:S02]  /*0000*/  LDC R1, c[0x0][0x28] ;  /* 0x00000a00ff017b82 */ /* 0x000e240000000800 */
[----:B0-----:R-:W-:Y:S01]  /*0010*/  VIADD R1, R1, 0xfffffef0 ;  /* 0xfffffef001017836 */ /* 0x001fe20000000000 */
[----:B------:R-:W0:Y:S01]  /*0020*/  S2R R2, SR_TID.X ;  /* 0x0000000000027919 */ /* 0x000e220000002100 */
[----:B------:R-:W-:Y:S01]  /*0030*/  ELECT P0, URZ, PT ;  /* 0x00000000003f782f */ /* 0x000fe20003800000 */
[----:B------:R-:W-:Y:S01]  /*0040*/  BSSY B0, `(.L_x_0) ;  /* 0x0000014000007945 */ /* 0x000fe20003800000 */
[----:B0-----:R-:W-:-:S05]  /*0050*/  SHF.R.U32.HI R0, RZ, 0x5, R2 ;  /* 0x00000005ff007819 */ /* 0x001fca0000011602 */
[----:B------:R-:W0:Y:S02]  /*0060*/  SHFL.IDX PT, R3, R0, RZ, 0x1f ;  /* 0x00001fff00037589 */ /* 0x000e2400000e0000 */
[----:B0-----:R-:W-:Y:S02]  /*0070*/  R2UR UR6, R3 ;  /* 0x00000000030672ca */ /* 0x001fe400000e0000 */
[----:B------:R-:W-:-:S05]  /*0080*/  SHF.R.U32.HI R3, RZ, 0x7, R2 ;  /* 0x00000007ff037819 */ /* 0x000fca0000011602 */
[----:B------:R0:W1:Y:S06]  /*0090*/  SHFL.IDX PT, R4, R3, RZ, 0x1f ;  /* 0x00001fff03047589 */ /* 0x00006c00000e0000 */
[----:B------:R-:W-:Y:S02]  /*00a0*/  USHF.R.S32.HI UR4, URZ, 0x1f, UR6 ;  /* 0x0000001f3f047899 */ /* 0x000fe40008011406 */
[----:B------:R-:W-:Y:S02]  /*00b0*/  ISETP.NE.OR P0, PT, RZ, UR6, !P0 ;  /* 0x00000006ff007c0c */ /* 0x000fe4000c705670 */
[----:B------:R-:W-:-:S04]  /*00c0*/  ULEA.HI UR4, UR4, UR6, URZ, 0x2 ;  /* 0x0000000604047291 */ /* 0x000fc8000f8f103f */
[----:B------:R-:W-:-:S04]  /*00d0*/  ULOP3.LUT UR4, UR4, 0xfffffffc, URZ, 0xc0, !UPT ;  /* 0xfffffffc04047892 */ /* 0x000fc8000f8ec03f */
[----:B------:R-:W-:-:S03]  /*00e0*/  UIADD3 UR6, UR6, -UR4, URZ ;  /* 0x8000000406067290 */ /* 0x000fc6000fffe03f */
[----:B0-----:R-:W-:Y:S09]  /*00f0*/  @P0 BRA `(.L_x_1) ;  /* 0x0000000000200947 */ /* 0x001ff20003800000 */
[----:B------:R-:W-:Y:S02]  /*0100*/  ULDC.64 UR4, c[0x0][0x198] ;  /* 0x0000660000047ab9 */ /* 0x000fe40000000a00 */
[----:B------:R-:W-:Y:S02]  /*0110*/  UIADD3 UR8, UP0, UR4, 0xf0, URZ ;  /* 0x000000f004087890 */ /* 0x000fe4000ff1e03f */
[----:B------:R-:W-:Y:S02]  /*0120*/  UIADD3 UR4, UP1, UR4, 0x1f0, URZ ;  /* 0x000001f004047890 */ /* 0x000fe4000ff3e03f */
[----:B------:R-:W-:Y:S02]  /*0130*/  UIADD3.X UR9, URZ, UR5, URZ, UP0, !UPT ;  /* 0x000000053f097290 */ /* 0x000fe400087fe43f */
[----:B------:R-:W-:-:S07]  /*0140*/  UIADD3.X UR5, URZ, UR5, URZ, UP1, !UPT ;  /* 0x000000053f057290 */ /* 0x000fce0008ffe43f */
[----:B------:R0:W-:Y:S02]  /*0150*/  UTMACCTL.PF [UR8] ;  /* 0x00000000080079b9 */ /* 0x0001e40008040000 */
[----:B------:R0:W-:Y:S02]  /*0160*/  UTMACCTL.PF [UR4] ;  /* 0x00000000040079b9 */ /* 0x0001e40008040000 */
[----:B0-----:R-:W-:Y:S01]  /*0170*/  NOP ;  /* 0x0000000000007918 */ /* 0x001fe20000000000 */
.L_x_1:
[----:B------:R-:W-:Y:S05]  /*0180*/  BSYNC B0 ;  /* 0x0000000000007941 */ /* 0x000fea0003800000 */
.L_x_0:
[----:B------:R-:W0:Y:S01]  /*0190*/  SHFL.IDX PT, R5, R0, RZ, 0x1f ;  /* 0x00001fff00057589 */ /* 0x000e2200000e0000 */
[----:B-1----:R-:W-:Y:S01]  /*01a0*/  R2UR UR14, R4 ;  /* 0x00000000040e72ca */ /* 0x002fe200000e0000 */
[----:B------:R-:W-:-:S04]  /*01b0*/  UISETP.NE.AND UP0, UPT, UR6, 0x3, UPT ;  /* 0x000000030600788c */ /* 0x000fc8000bf05270 */
[----:B------:R-:W-:-:S08]  /*01c0*/  UISETP.EQ.OR UP0, UPT, UR6, URZ, !UP0 ;  /* 0x0000003f0600728c */ /* 0x000fd0000c702670 */
[----:B------:R-:W-:Y:S02]  /*01d0*/  UIADD3 UR12, UR14, -0x1, URZ ;  /* 0xffffffff0e0c7890 */ /* 0x000fe4000fffe03f */
[----:B------:R-:W-:Y:S02]  /*01e0*/  UISETP.EQ.AND UP0, UPT, UR14, URZ, UP0 ;  /* 0x0000003f0e00728c */ /* 0x000fe40008702270 */
[----:B------:R-:W-:Y:S02]  /*01f0*/  UISETP.GE.U32.AND UP1, UPT, UR12, 0x2, UPT ;  /* 0x000000020c00788c */ /* 0x000fe4000bf26070 */
[----:B------:R-:W-:Y:S01]  /*0200*/  USEL UR13, URZ, 0x1, !UP0 ;  /* 0x000000013f0d7887 */ /* 0x000fe2000c000000 */
[----:B0-----:R-:W-:-:S03]  /*0210*/  ISETP.NE.AND P0, PT, R5, RZ, PT ;  /* 0x000000ff0500720c */ /* 0x001fc60003f05270 */
[----:B------:R-:W-:-:S10]  /*0220*/  USEL UR13, UR13, 0x2, UP1 ;  /* 0x000000020d0d7887 */ /* 0x000fd40008800000 */
[----:B------:R-:W-:Y:S05]  /*0230*/  @P0 BRA `(.L_x_2) ;  /* 0x00000000009c0947 */ /* 0x000fea0003800000 */
[----:B------:R-:W-:Y:S01]  /*0240*/  ELECT P0, URZ, PT ;  /* 0x00000000003f782f */ /* 0x000fe20003800000 */
[----:B------:R-:W-:-:S12]  /*0250*/  BSSY B0, `(.L_x_2) ;  /* 0x0000025000007945 */ /* 0x000fd80003800000 */
[----:B------:R-:W-:Y:S05]  /*0260*/  @!P0 BRA `(.L_x_3) ;  /* 0x00000000008c8947 */ /* 0x000fea0003800000 */
[----:B------:R-:W0:Y:S01]  /*0270*/  S2UR UR7, SR_CgaCtaId ;  /* 0x00000000000779c3 */ /* 0x000e220000008800 */
[----:B------:R-:W-:Y:S01]  /*0280*/  UMOV UR4, 0x400 ;  /* 0x0000040000047882 */ /* 0x000fe20000000000 */
[----:B------:R-:W-:Y:S01]  /*0290*/  UMOV UR5, 0x1 ;  /* 0x0000000100057882 */ /* 0x000fe20000000000 */
[----:B------:R-:W-:Y:S02]  /*02a0*/  UMOV UR8, 0x80 ;  /* 0x0000008000087882 */ /* 0x000fe40000000000 */
[----:B------:R-:W-:-:S04]  /*02b0*/  UIADD3 UR8, -UR8, 0x100000, URZ ;  /* 0x0010000008087890 */ /* 0x000fc8000fffe13f */
[----:B------:R-:W-:Y:S02]  /*02c0*/  USHF.L.U32 UR9, UR8, 0xb, URZ ;  /* 0x0000000b08097899 */ /* 0x000fe4000800063f */
[----:B------:R-:W-:Y:S02]  /*02d0*/  USHF.L.U32 UR8, UR8, 0x1, URZ ;  /* 0x0000000108087899 */ /* 0x000fe4000800063f */
[----:B0-----:R-:W-:Y:S02]  /*02e0*/  ULEA UR7, UR7, UR4, 0x18 ;  /* 0x0000000407077291 */ /* 0x001fe4000f8ec03f */
[----:B------:R-:W-:-:S04]  /*02f0*/  UIADD3 UR4, -UR5, 0x100000, URZ ;  /* 0x0010000005047890 */ /* 0x000fc8000fffe13f */
[----:B------:R-:W-:Y:S02]  /*0300*/  USHF.L.U32 UR5, UR4, 0xb, URZ ;  /* 0x0000000b04057899 */ /* 0x000fe4000800063f */
[----:B------:R-:W-:Y:S01]  /*0310*/  USHF.L.U32 UR4, UR4, 0x1, URZ ;  /* 0x0000000104047899 */ /* 0x000fe2000800063f */
[----:B------:R-:W0:Y:S11]  /*0320*/  FENCE.VIEW.ASYNC.S ;  /* 0x00000000000073c6 */ /* 0x000e360000000000 */
[----:B0-----:R0:W1:Y:S01]  /*0330*/  SYNCS.EXCH.64 URZ, [UR7], UR4 ;  /* 0x00000004073f75b2 */ /* 0x0010620008000100 */
[----:B------:R0:W2:Y:S01]  /*0340*/  SYNCS.EXCH.64 URZ, [UR7+0x58], UR8 ;  /* 0x00005808073f75b2 */ /* 0x0000a20008000100 */
[----:B------:R0:W3:Y:S01]  /*0350*/  SYNCS.EXCH.64 URZ, [UR7+0x8], UR4 ;  /* 0x00000804073f75b2 */ /* 0x0000e20008000100 */
[----:B------:R0:W4:Y:S01]  /*0360*/  SYNCS.EXCH.64 URZ, [UR7+0x60], UR8 ;  /* 0x00006008073f75b2 */ /* 0x0001220008000100 */
[----:B------:R0:W0:Y:S01]  /*0370*/  SYNCS.EXCH.64 URZ, [UR7+0x10], UR4 ;  /* 0x00001004073f75b2 */ /* 0x0000220008000100 */
        /* <DEDUP_REMOVED lines=17> */
[----:B------:R-:W-:Y:S01]  /*0490*/  NOP ;  /* 0x0000000000007918 */ /* 0x000fe20000000000 */
.L_x_3:
[----:B0-----:R-:W-:Y:S05]  /*04a0*/  BSYNC B0 ;  /* 0x0000000000007941 */ /* 0x001fea0003800000 */
.L_x_2:
[----:B------:R-:W0:Y:S01]  /*04b0*/  SHFL.IDX PT, R5, R0, RZ, 0x1f ;  /* 0x00001fff00057589 */ /* 0x000e2200000e0000 */
[----:B------:R-:W-:Y:S01]  /*04c0*/  ELECT P0, URZ, PT ;  /* 0x00000000003f782f */ /* 0x000fe20003800000 */
[----:B------:R-:W-:Y:S01]  /*04d0*/  NOP ;  /* 0x0000000000007918 */ /* 0x000fe20000000000 */
[----:B------:R-:W-:Y:S01]  /*04e0*/  ELECT P1, URZ, PT ;  /* 0x00000000003f782f */ /* 0x000fe20003820000 */
[----:B------:R-:W5:Y:S01]  /*04f0*/  SHFL.IDX PT, R4, R0, RZ, 0x1f ;  /* 0x00001fff00047589 */ /* 0x000f6200000e0000 */
[----:B------:R-:W-:Y:S01]  /*0500*/  UMOV UR4, 0x20 ;  /* 0x0000002000047882 */ /* 0x000fe20000000000 */
[----:B------:R-:W-:Y:S01]  /*0510*/  UMOV UR9, 0x80 ;  /* 0x0000008000097882 */ /* 0x000fe20000000000 */
[----:B------:R-:W-:Y:S01]  /*0520*/  NOP ;  /* 0x0000000000007918 */ /* 0x000fe20000000000 */
[----:B------:R1:W2:Y:S01]  /*0530*/  SHFL.IDX PT, R0, R3, RZ, 0x1f ;  /* 0x00001fff03007589 */ /* 0x0002a200000e0000 */
[----:B------:R-:W-:Y:S01]  /*0540*/  ULDC.64 UR22, c[0x0][0x208] ;  /* 0x0000820000167ab9 */ /* 0x000fe20000000a00 */
[----:B-1----:R-:W-:-:S04]  /*0550*/  SHF.R.S32.HI R3, RZ, 0x1f, R2 ;  /* 0x0000001fff037819 */ /* 0x002fc80000011402 */
[----:B------:R-:W-:Y:S02]  /*0560*/  LEA.HI R3, R3, R2, RZ, 0x7 ;  /* 0x0000000203037211 */ /* 0x000fe400078f38ff */
[----:B0-----:R-:W-:Y:S02]  /*0570*/  ISETP.NE.OR P0, PT, R5, RZ, !P0 ;  /* 0x000000ff0500720c */ /* 0x001fe40004705670 */
[----:B------:R-:W-:Y:S02]  /*0580*/  LOP3.LUT R3, R3, 0xffffff80, RZ, 0xc0, !PT ;  /* 0xffffff8003037812 */ /* 0x000fe400078ec0ff */
[----:B-----5:R-:W-:-:S03]  /*0590*/  ISETP.NE.OR P1, PT, R4, RZ, !P1 ;  /* 0x000000ff0400720c */ /* 0x020fc60004f25670 */
[----:B------:R-:W-:Y:S01]  /*05a0*/  IMAD.IADD R3, R2, 0x1, -R3 ;  /* 0x0000000102037824 */ /* 0x000fe200078e0a03 */
[----:B--2---:R-:W-:-:S05]  /*05b0*/  R2UR UR17, R0 ;  /* 0x00000000001172ca */ /* 0x004fca00000e0000 */
[----:B------:R-:W-:-:S04]  /*05c0*/  VOTEU.ALL UP0, P0 ;  /* 0x00000000003f7886 */ /* 0x000fc80000000000 */
[----:B------:R-:W-:Y:S01]  /*05d0*/  VOTEU.ALL UP1, P1 ;  /* 0x00000000003f7886 */ /* 0x000fe20000820000 */
[----:B------:R-:W0:Y:S01]  /*05e0*/  @!UP0 S2UR UR8, SR_CgaCtaId ;  /* 0x00000000000889c3 */ /* 0x000e220000008800 */
[----:B------:R-:W-:Y:S01]  /*05f0*/  @!UP0 UMOV UR7, 0x400 ;  /* 0x0000040000078882 */ /* 0x000fe20000000000 */
[----:B------:R-:W-:-:S04]  /*0600*/  @!UP0 UIADD3 UR4, -UR4, 0x100000, URZ ;  /* 0x0010000004048890 */ /* 0x000fc8000fffe13f */
[----:B------:R-:W-:Y:S02]  /*0610*/  @!UP0 USHF.L.U32 UR5, UR4, 0xb, URZ ;  /* 0x0000000b04058899 */ /* 0x000fe4000800063f */
[----:B------:R-:W-:Y:S01]  /*0620*/  @!UP0 USHF.L.U32 UR4, UR4, 0x1, URZ ;  /* 0x0000000104048899 */ /* 0x000fe2000800063f */
[----:B------:R-:W-:Y:S01]  /*0630*/  @!UP1 UMOV UR10, 0x400 ;  /* 0x00000400000a9882 */ /* 0x000fe20000000000 */
[----:B------:R-:W-:Y:S01]  /*0640*/  VOTEU.ALL UP2, P1 ;  /* 0x00000000003f7886 */ /* 0x000fe20000840000 */
[----:B------:R-:W-:Y:S01]  /*0650*/  VOTEU.ALL UP3, P1 ;  /* 0x00000000003f7886 */ /* 0x000fe20000860000 */
[----:B------:R-:W-:Y:S01]  /*0660*/  VOTEU.ALL UP4, P1 ;  /* 0x00000000003f7886 */ /* 0x000fe20000880000 */
[----:B------:R-:W1:Y:S01]  /*0670*/  @!UP1 S2UR UR11, SR_CgaCtaId ;  /* 0x00000000000b99c3 */ /* 0x000e620000008800 */
[----:B------:R-:W-:Y:S01]  /*0680*/  VOTEU.ALL UP5, P1 ;  /* 0x00000000003f7886 */ /* 0x000fe200008a0000 */
[----:B------:R-:W-:Y:S01]  /*0690*/  ISETP.NE.AND P1, PT, RZ, UR14, PT ;  /* 0x0000000eff007c0c */ /* 0x000fe2000bf25270 */
[----:B0-----:R-:W-:-:S02]  /*06a0*/  @!UP0 ULEA UR7, UR8, UR7, 0x18 ;  /* 0x0000000708078291 */ /* 0x001fc4000f8ec03f */
[----:B------:R-:W-:-:S04]  /*06b0*/  @!UP1 UIADD3 UR8, -UR9, 0x100000, URZ ;  /* 0x0010000009089890 */ /* 0x000fc8000fffe13f */
[----:B------:R-:W-:Y:S02]  /*06c0*/  @!UP1 USHF.L.U32 UR9, UR8, 0xb, URZ ;  /* 0x0000000b08099899 */ /* 0x000fe4000800063f */
[----:B------:R-:W-:Y:S01]  /*06d0*/  @!UP1 USHF.L.U32 UR8, UR8, 0x1, URZ ;  /* 0x0000000108089899 */ /* 0x000fe2000800063f */
[----:B------:R-:W-:Y:S01]  /*06e0*/  VOTEU.ALL UP0, P0 ;  /* 0x00000000003f7886 */ /* 0x000fe20000000000 */
[----:B-1----:R-:W-:Y:S01]  /*06f0*/  @!UP1 ULEA UR10, UR11, UR10, 0x18 ;  /* 0x0000000a0b0a9291 */ /* 0x002fe2000f8ec03f */
[----:B------:R-:W-:Y:S01]  /*0700*/  VOTEU.ALL UP1, P0 ;  /* 0x00000000003f7886 */ /* 0x000fe20000020000 */
[----:B------:R-:W0:Y:S02]  /*0710*/  FENCE.VIEW.ASYNC.S ;  /* 0x00000000000073c6 */ /* 0x000e240000000000 */
[----:B0-----:R-:W3:Y:S02]  /*0720*/  @!UP0 SYNCS.EXCH.64 URZ, [UR7+0xe0], UR4 ;  /* 0x0000e004073f85b2 */ /* 0x001ee40008000100 */
[----:B------:R0:W3:Y:S01]  /*0730*/  @!UP1 SYNCS.EXCH.64 URZ, [UR7+0xe8], UR4 ;  /* 0x0000e804073f95b2 */ /* 0x0000e20008000100 */
[----:B------:R-:W-:Y:S01]  /*0740*/  NOP ;  /* 0x0000000000007918 */ /* 0x000fe20000000000 */
[----:B0-----:R-:W-:-:S02]  /*0750*/  ULDC.64 UR4, c[0x0][0x598] ;  /* 0x0001660000047ab9 */ /* 0x001fc40000000a00 */
[----:B------:R-:W-:Y:S02]  /*0760*/  ISETP.NE.U32.AND P0, PT, RZ, UR4, PT ;  /* 0x00000004ff007c0c */ /* 0x000fe4000bf05070 */
[----:B------:R0:W3:Y:S02]  /*0770*/  @!UP2 SYNCS.EXCH.64 URZ, [UR10+0xc0], UR8 ;  /* 0x0000c0080a3fa5b2 */ /* 0x0000e40008000100 */
[----:B------:R-:W-:Y:S01]  /*0780*/  ISETP.NE.AND.EX P0, PT, RZ, UR5, PT, P0 ;  /* 0x00000005ff007c0c */ /* 0x000fe2000bf05300 */
[----:B------:R0:W3:Y:S01]  /*0790*/  @!UP3 SYNCS.EXCH.64 URZ, [UR10+0xc8], UR8 ;  /* 0x0000c8080a3fb5b2 */ /* 0x0000e20008000100 */
[----:B------:R0:W3:Y:S01]  /*07a0*/  @!UP4 SYNCS.EXCH.64 URZ, [UR10+0xd0], UR8 ;  /* 0x0000d0080a3fc5b2 */ /* 0x0000e20008000100 */
[----:B------:R0:W3:Y:S01]  /*07b0*/  @!UP5 SYNCS.EXCH.64 URZ, [UR10+0xd8], UR8 ;  /* 0x0000d8080a3fd5b2 */ /* 0x0000e20008000100 */
[----:B------:R-:W-:Y:S01]  /*07c0*/  NOP ;  /* 0x0000000000007918 */ /* 0x000fe20000000000 */
[----:B---34-:R-:W-:Y:S08]  /*07d0*/  BAR.SYNC.DEFER_BLOCKING 0x0 ;  /* 0x0000000000007b1d */ /* 0x018ff00000010000 */
[----:B0-----:R-:W-:Y:S05]  /*07e0*/  @!P0 BRA `(.L_x_4) ;  /* 0x0000000000208947 */ /* 0x001fea0003800000 */
[----:B------:R-:W0:Y:S02]  /*07f0*/  LDC.64 R4, c[0x0][0x598] ;  /* 0x00016600ff047b82 */ /* 0x000e240000000a00 */
[----:B0-----:R-:W2:Y:S02]  /*0800*/  LDG.E.64 R4, desc[UR22][R4.64] ;  /* 0x0000001604047981 */ /* 0x001ea4000c1e1b00 */
[----:B--2---:R-:W-:-:S04]  /*0810*/  ISETP.NE.U32.AND P0, PT, R4, RZ, PT ;  /* 0x000000ff0400720c */ /* 0x004fc80003f05070 */
[----:B------:R-:W-:-:S13]  /*0820*/  ISETP.NE.AND.EX P0, PT, R5, RZ, PT, P0 ;  /* 0x000000ff0500720c */ /* 0x000fda0003f05300 */
[----:B------:R-:W-:Y:S05]  /*0830*/  @!P0 BRA `(.L_x_4) ;  /* 0x00000000000c8947 */ /* 0x000fea0003800000 */
[----:B------:R-:W2:Y:S02]  /*0840*/  LD.E R4, desc[UR22][R4.64] ;  /* 0x0000001604047980 */ /* 0x000ea4000c101900 */
[----:B--2---:R-:W-:Y:S01]  /*0850*/  R2UR UR24, R4 ;  /* 0x00000000041872ca */ /* 0x004fe200000e0000 */
[----:B------:R-:W-:-:S14]  /*0860*/  BRA `(.L_x_5) ;  /* 0x0000000000247947 */ /* 0x000fdc0003800000 */
.L_x_4:
[----:B------:R-:W-:Y:S02]  /*0870*/  ULDC.64 UR4, c[0x0][0x588] ;  /* 0x0001620000047ab9 */ /* 0x000fe40000000a00 */
[----:B------:R-:W-:-:S04]  /*0880*/  ISETP.NE.U32.AND P0, PT, RZ, UR4, PT ;  /* 0x00000004ff007c0c */ /* 0x000fc8000bf05070 */
[----:B------:R-:W-:-:S13]  /*0890*/  ISETP.NE.AND.EX P0, PT, RZ, UR5, PT, P0 ;  /* 0x00000005ff007c0c */ /* 0x000fda000bf05300 */
[----:B------:R-:W-:Y:S05]  /*08a0*/  @!P0 BRA `(.L_x_6) ;  /* 0x0000000000108947 */ /* 0x000fea0003800000 */
[----:B------:R-:W0:Y:S02]  /*08b0*/  LDC.64 R4, c[0x0][0x588] ;  /* 0x00016200ff047b82 */ /* 0x000e240000000a00 */
[----:B0-----:R-:W2:Y:S02]  /*08c0*/  LDG.E R4, desc[UR22][R4.64] ;  /* 0x0000001604047981 */ /* 0x001ea4000c1e1900 */
[----:B--2---:R-:W-:Y:S01]  /*08d0*/  R2UR UR24, R4 ;  /* 0x00000000041872ca */ /* 0x004fe200000e0000 */
[----:B------:R-:W-:-:S14]  /*08e0*/  BRA `(.L_x_5) ;  /* 0x0000000000047947 */ /* 0x000fdc0003800000 */
.L_x_6:
[----:B------:R-:W-:-:S05]  /*08f0*/  ULDC UR24, c[0x0][0x580] ;  /* 0x0001600000187ab9 */ /* 0x000fca0000000800 */
.L_x_5:
[----:B------:R-:W-:Y:S02]  /*0900*/  ULDC.64 UR4, c[0x0][0x5a0] ;  /* 0x0001680000047ab9 */ /* 0x000fe40000000a00 */
[----:B------:R-:W-:-:S04]  /*0910*/  ISETP.NE.U32.AND P0, PT, RZ, UR4, PT ;  /* 0x00000004ff007c0c */ /* 0x000fc8000bf05070 */
[----:B------:R-:W-:-:S13]  /*0920*/  ISETP.NE.AND.EX P0, PT, RZ, UR5, PT, P0 ;  /* 0x00000005ff007c0c */ /* 0x000fda000bf05300 */
[----:B------:R-:W-:Y:S05]  /*0930*/  @!P0 BRA `(.L_x_7) ;  /* 0x0000000000208947 */ /* 0x000fea0003800000 */
        /* <DEDUP_REMOVED lines=8> */
.L_x_7:
        /* <DEDUP_REMOVED lines=8> */
.L_x_9:
[----:B------:R-:W-:-:S05]  /*0a40*/  ULDC UR25, c[0x0][0x584] ;  /* 0x0001610000197ab9 */ /* 0x000fca0000000800 */
.L_x_8:
[----:B------:R-:W0:Y:S01]  /*0a50*/  LDC R0, c[0x0][0x65c] ;  /* 0x00019700ff007b82 */ /* 0x000e220000000800 */
[----:B------:R-:W1:Y:S01]  /*0a60*/  S2R R12, SR_CTAID.Y ;  /* 0x00000000000c7919 */ /* 0x000e620000002600 */
[----:B------:R-:W-:Y:S01]  /*0a70*/  IMAD.MOV.U32 R5, RZ, RZ, RZ ;  /* 0x000000ffff057224 */ /* 0x000fe200078e00ff */
[----:B------:R-:W-:Y:S01]  /*0a80*/  UISETP.NE.AND UP0, UPT, UR14, 0x2, UPT ;  /* 0x000000020e00788c */ /* 0x000fe2000bf05270 */
[----:B------:R-:W2:Y:S01]  /*0a90*/  S2R R4, SR_CTAID.X ;  /* 0x0000000000047919 */ /* 0x000ea20000002500 */
[----:B------:R-:W-:Y:S01]  /*0aa0*/  ULDC UR7, c[0x0][0x28c] ;  /* 0x0000a30000077ab9 */ /* 0x000fe20000000800 */
[----:B------:R-:W-:Y:S01]  /*0ab0*/  UMOV UR5, URZ ;  /* 0x0000003f00057c82 */ /* 0x000fe20008000000 */
[----:B------:R-:W-:Y:S02]  /*0ac0*/  UIADD3 UR7, UR7, 0x3f, URZ ;  /* 0x0000003f07077890 */ /* 0x000fe4000fffe03f */
[----:B------:R-:W-:Y:S01]  /*0ad0*/  PLOP3.LUT P0, PT, PT, PT, UP0, 0x80, 0x0 ;  /* 0x000000000000781c */ /* 0x000fe20003f0f008 */
[----:B------:R-:W-:Y:S01]  /*0ae0*/  UMOV UR4, URZ ;  /* 0x0000003f00047c82 */ /* 0x000fe20008000000 */
[----:B------:R-:W-:Y:S01]  /*0af0*/  ULDC.64 UR18, c[0x0][0x650] ;  /* 0x0001940000127ab9 */ /* 0x000fe20000000a00 */
[----:B------:R-:W-:-:S04]  /*0b00*/  USHF.R.S32.HI UR10, URZ, 0x1f, UR7 ;  /* 0x0000001f3f0a7899 */ /* 0x000fc80008011407 */
[----:B------:R-:W-:-:S04]  /*0b10*/  ULEA.HI UR10, UR10, UR7, URZ, 0x6 ;  /* 0x000000070a0a7291 */ /* 0x000fc8000f8f303f */
[----:B------:R-:W-:Y:S01]  /*0b20*/  USHF.R.S32.HI UR14, URZ, 0x6, UR10 ;  /* 0x000000063f0e7899 */ /* 0x000fe2000801140a */
[----:B0-----:R-:W-:-:S13]  /*0b30*/  ISETP.NE.AND P2, PT, R0, 0x1, PT ;  /* 0x000000010000780c */ /* 0x001fda0003f45270 */
[----:B------:R-:W2:Y:S01]  /*0b40*/  @P2 LDC R9, c[0x0][0x10] ;  /* 0x00000400ff092b82 */ /* 0x000ea20000000800 */
[----:B-1----:R-:W-:Y:S02]  /*0b50*/  @P2 IMAD.MOV.U32 R6, RZ, RZ, R12 ;  /* 0x000000ffff062224 */ /* 0x002fe400078e000c */
[----:B------:R-:W-:-:S05]  /*0b60*/  @P2 IMAD.MOV.U32 R7, RZ, RZ, RZ ;  /* 0x000000ffff072224 */ /* 0x000fca00078e00ff */
[----:B------:R-:W0:Y:S01]  /*0b70*/  @!P2 LDC R11, c[0x0][0xc] ;  /* 0x00000300ff0bab82 */ /* 0x000e220000000800 */
[----:B------:R-:W-:Y:S01]  /*0b80*/  ULDC UR8, c[0x0][0xc] ;  /* 0x0000030000087ab9 */ /* 0x000fe20000000800 */
[----:B------:R-:W-:Y:S01]  /*0b90*/  ULDC UR9, c[0x0][0x10] ;  /* 0x0000040000097ab9 */ /* 0x000fe20000000800 */
[----:B------:R-:W-:Y:S01]  /*0ba0*/  ULDC UR7, c[0x0][0x14] ;  /* 0x0000050000077ab9 */ /* 0x000fe20000000800 */
[----:B------:R-:W-:-:S04]  /*0bb0*/  UIMAD.WIDE.U32 UR8, UR8, UR9, URZ ;  /* 0x00000009080872a5 */ /* 0x000fc8000f8e003f */
[----:B------:R-:W-:Y:S02]  /*0bc0*/  UIMAD.WIDE.U32 UR20, UR8, UR7, URZ ;  /* 0x00000007081472a5 */ /* 0x000fe4000f8e003f */
[----:B------:R-:W-:-:S04]  /*0bd0*/  UIMAD UR15, UR9, UR7, URZ ;  /* 0x00000007090f72a4 */ /* 0x000fc8000f8e023f */
[----:B------:R-:W-:Y:S01]  /*0be0*/  UIADD3 UR15, UR21, UR15, URZ ;  /* 0x0000000f150f7290 */ /* 0x000fe2000fffe03f */
[----:B--2---:R-:W-:-:S04]  /*0bf0*/  @P2 IMAD.WIDE.U32 R8, R4, R9, R6 ;  /* 0x0000000904082225 */ /* 0x004fc800078e0006 */
[----:B------:R-:W-:Y:S02]  /*0c00*/  @P2 IMAD.MOV.U32 R13, RZ, RZ, R8 ;  /* 0x000000ffff0d2224 */ /* 0x000fe400078e0008 */
[----:B0-----:R-:W-:-:S04]  /*0c10*/  @!P2 IMAD.WIDE.U32 R6, R11, R12, R4 ;  /* 0x0000000c0b06a225 */ /* 0x001fc800078e0004 */
[----:B------:R-:W-:Y:S02]  /*0c20*/  @P2 IMAD.MOV.U32 R11, RZ, RZ, RZ ;  /* 0x000000ffff0b2224 */ /* 0x000fe400078e00ff */
[----:B------:R-:W-:Y:S02]  /*0c30*/  @!P2 IMAD.MOV.U32 R13, RZ, RZ, R6 ;  /* 0x000000ffff0da224 */ /* 0x000fe400078e0006 */
[----:B------:R-:W-:Y:S02]  /*0c40*/  @P2 IMAD.IADD R10, R9, 0x1, R11 ;  /* 0x00000001090a2824 */ /* 0x000fe400078e020b */
[----:B------:R-:W-:Y:S01]  /*0c50*/  @!P2 IMAD.MOV.U32 R10, RZ, RZ, R7 ;  /* 0x000000ffff0aa224 */ /* 0x000fe200078e0007 */
[----:B------:R0:W-:Y:S01]  /*0c60*/  STL [R1+0x80], R13 ;  /* 0x0000800d01007387 */ /* 0x0001e20000100800 */
[----:B------:R-:W-:Y:S02]  /*0c70*/  IMAD.MOV.U32 R18, RZ, RZ, R13 ;  /* 0x000000ffff127224 */ /* 0x000fe400078e000d */
[----:B------:R-:W-:Y:S01]  /*0c80*/  IMAD.MOV.U32 R19, RZ, RZ, R10 ;  /* 0x000000ffff137224 */ /* 0x000fe200078e000a */
[----:B------:R0:W-:Y:S01]  /*0c90*/  STL [R1+0x7c], R10 ;  /* 0x00007c0a01007387 */ /* 0x0001e20000100800 */
[----:B------:R-:W-:Y:S05]  /*0ca0*/  @P0 BRA `(.L_x_10) ;  /* 0x0000000000280947 */ /* 0x000fea0003800000 */
[----:B------:R-:W-:Y:S01]  /*0cb0*/  IADD3 R18, P0, R18, UR20, RZ ;  /* 0x0000001412127c10 */ /* 0x000fe2000ff1e0ff */
[----:B------:R-:W-:Y:S02]  /*0cc0*/  UISETP.GE.U32.AND UP0, UPT, UR14, 0xb, UPT ;  /* 0x0000000b0e00788c */ /* 0x000fe4000bf06070 */
[----:B------:R-:W-:Y:S01]  /*0cd0*/  UIMAD.WIDE.U32 UR4, UR14, -0x45d1745d, URZ ;  /* 0xba2e8ba30e0478a5 */ /* 0x000fe2000f8e003f */
[----:B------:R-:W-:Y:S01]  /*0ce0*/  IADD3.X R19, R19, UR15, RZ, P0, !PT ;  /* 0x0000000f13137c10 */ /* 0x000fe200087fe4ff */
[----:B------:R1:W-:Y:S02]  /*0cf0*/  STL [R1+0x80], R18 ;  /* 0x0000801201007387 */ /* 0x0003e40000100800 */
[----:B------:R-:W-:Y:S02]  /*0d00*/  USHF.R.U32.HI UR5, URZ, 0x3, UR5 ;  /* 0x000000033f057899 */ /* 0x000fe40008011605 */
[----:B------:R1:W-:Y:S01]  /*0d10*/  STL [R1+0x7c], R19 ;  /* 0x00007c1301007387 */ /* 0x0003e20000100800 */
[----:B------:R-:W-:-:S02]  /*0d20*/  UMOV UR4, URZ ;  /* 0x0000003f00047c82 */ /* 0x000fc40008000000 */
[----:B------:R-:W-:Y:S02]  /*0d30*/  @UP0 ULOP3.LUT UR4, UR5, 0x1, URZ, 0xc0, !UPT ;  /* 0x0000000105040892 */ /* 0x000fe4000f8ec03f */
[----:B------:R-:W-:-:S12]  /*0d40*/  UIMAD UR5, UR5, -0xb, UR14 ;  /* 0xfffffff5050578a4 */ /* 0x000fd8000f8e020e */
.L_x_10:
[----:B------:R-:W-:Y:S01]  /*0d50*/  IMAD.MOV.U32 R8, RZ, RZ, -0x1 ;  /* 0xffffffffff087424 */ /* 0x000fe200078e00ff */
[----:B------:R-:W-:Y:S01]  /*0d60*/  ISETP.GE.U32.AND P0, PT, R18, UR18, PT ;  /* 0x0000001212007c0c */ /* 0x000fe2000bf06070 */
[----:B------:R-:W-:Y:S01]  /*0d70*/  IMAD.MOV.U32 R6, RZ, RZ, -0x1 ;  /* 0xffffffffff067424 */ /* 0x000fe200078e00ff */
[----:B------:R-:W-:Y:S01]  /*0d80*/  PRMT R0, RZ, 0x7610, R0 ;  /* 0x00007610ff007816 */ /* 0x000fe20000000000 */
[----:B------:R-:W-:Y:S01]  /*0d90*/  IMAD.MOV.U32 R7, RZ, RZ, -0x1 ;  /* 0xffffffffff077424 */ /* 0x000fe200078e00ff */
[----:B------:R2:W-:Y:S01]  /*0da0*/  STL [R1+0x84], R8 ;  /* 0x0000840801007387 */ /* 0x0005e20000100800 */
[----:B------:R-:W-:-:S03]  /*0db0*/  ISETP.GE.U32.AND.EX P0, PT, R19, UR19, PT, P0 ;  /* 0x0000001313007c0c */ /* 0x000fc6000bf06100 */
[----:B------:R2:W-:Y:S04]  /*0dc0*/  STL [R1+0x78], R6 ;  /* 0x0000780601007387 */ /* 0x0005e80000100800 */
[----:B------:R2:W-:Y:S06]  /*0dd0*/  STL [R1+0x88], R7 ;  /* 0x0000880701007387 */ /* 0x0005ec0000100800 */
[----:B------:R-:W-:Y:S05]  /*0de0*/  @P0 BRA `(.L_x_11) ;  /* 0x0000000400680947 */ /* 0x000fea0003800000 */
[----:B------:R-:W3:Y:S01]  /*0df0*/  LDC.64 R14, c[0x0][0x628] ;  /* 0x00018a00ff0e7b82 */ /* 0x000ee20000000a00 */
[----:B--2---:R-:W-:Y:S02]  /*0e00*/  IMAD.MOV.U32 R6, RZ, RZ, R18 ;  /* 0x000000ffff067224 */ /* 0x004fe400078e0012 */
[----:B------:R-:W-:-:S05]  /*0e10*/  IMAD.MOV.U32 R7, RZ, RZ, R19 ;  /* 0x000000ffff077224 */ /* 0x000fca00078e0013 */
[----:B------:R-:W2:Y:S08]  /*0e20*/  LDC R0, c[0x0][0x630] ;  /* 0x00018c00ff007b82 */ /* 0x000eb00000000800 */
[----:B------:R-:W4:Y:S01]  /*0e30*/  LDC.64 R16, c[0x0][0x620] ;  /* 0x00018800ff107b82 */ /* 0x000f220000000a00 */
[----:B---3--:R-:W-:-:S04]  /*0e40*/  ISETP.NE.U32.AND P0, PT, R14, RZ, PT ;  /* 0x000000ff0e00720c */ /* 0x008fc80003f05070 */
[----:B------:R-:W-:-:S13]  /*0e50*/  ISETP.NE.AND.EX P0, PT, R15, RZ, PT, P0 ;  /* 0x000000ff0f00720c */ /* 0x000fda0003f05300 */
[----:B--2-4-:R-:W-:Y:S05]  /*0e60*/  @!P0 BRA `(.L_x_12) ;  /* 0x0000000000288947 */ /* 0x014fea0003800000 */
[----:B------:R-:W2:Y:S02]  /*0e70*/  LDC R11, c[0x0][0x634] ;  /* 0x00018d00ff0b7b82 */ /* 0x000ea40000000800 */
[----:B--2---:R-:W-:-:S05]  /*0e80*/  IADD3 R11, P0, R18, R11, RZ ;  /* 0x0000000b120b7210 */ /* 0x004fca0007f1e0ff */
[----:B0-----:R-:W-:-:S04]  /*0e90*/  IMAD.X R13, RZ, RZ, R19, P0 ;  /* 0x000000ffff0d7224 */ /* 0x001fc800000e0613 */
[----:B------:R-:W-:-:S04]  /*0ea0*/  IMAD.WIDE.U32 R6, R13, R14, RZ ;  /* 0x0000000e0d067225 */ /* 0x000fc800078e00ff */
[----:B------:R-:W-:-:S04]  /*0eb0*/  IMAD.WIDE.U32 R8, P0, R11, R15, R6 ;  /* 0x0000000f0b087225 */ /* 0x000fc80007800006 */
[----:B------:R-:W-:-:S04]  /*0ec0*/  IMAD.WIDE.U32 R6, R11, R14, RZ ;  /* 0x0000000e0b067225 */ /* 0x000fc800078e00ff */
[----:B------:R-:W-:Y:S01]  /*0ed0*/  IMAD.X R11, RZ, RZ, RZ, P0 ;  /* 0x000000ffff0b7224 */ /* 0x000fe200000e06ff */
[----:B------:R-:W-:Y:S01]  /*0ee0*/  IADD3 RZ, P0, R7, R8, RZ ;  /* 0x0000000807ff7210 */ /* 0x000fe20007f1e0ff */
[----:B------:R-:W-:-:S04]  /*0ef0*/  IMAD.MOV.U32 R10, RZ, RZ, R9 ;  /* 0x000000ffff0a7224 */ /* 0x000fc800078e0009 */
[----:B------:R-:W-:-:S08]  /*0f00*/  IMAD.WIDE.U32.X R6, R13, R15, R10, P0 ;  /* 0x0000000f0d067225 */ /* 0x000fd000000e040a */
.L_x_12:
[-CC-:B------:R-:W-:Y:S01]  /*0f10*/  SHF.R.U64 R25, R6, R0.reuse, R7.reuse ;  /* 0x0000000006197219 */ /* 0x180fe20000001207 */
[----:B0-----:R-:W0:Y:S01]  /*0f20*/  LDC R10, c[0x0][0x618] ;  /* 0x00018600ff0a7b82 */ /* 0x001e220000000800 */
[----:B------:R-:W-:Y:S01]  /*0f30*/  SHF.R.U32.HI R5, RZ, R0, R7 ;  /* 0x00000000ff057219 */ /* 0x000fe20000011607 */
[----:B------:R-:W-:Y:S01]  /*0f40*/  IMAD.MOV.U32 R6, RZ, RZ, R18 ;  /* 0x000000ffff067224 */ /* 0x000fe200078e0012 */
[----:B------:R-:W-:Y:S01]  /*0f50*/  IADD3 R9, P0, RZ, -R25, RZ ;  /* 0x80000019ff097210 */ /* 0x000fe20007f1e0ff */
[----:B------:R-:W-:Y:S01]  /*0f60*/  IMAD.MOV.U32 R7, RZ, RZ, R19 ;  /* 0x000000ffff077224 */ /* 0x000fe200078e0013 */
[----:B------:R-:W-:Y:S01]  /*0f70*/  I2FP.F32.U32 R0, R4 ;  /* 0x0000000400007245 */ /* 0x000fe20000201000 */
[----:B------:R-:W-:Y:S02]  /*0f80*/  ULDC UR7, c[0x0][0x150] ;  /* 0x0000540000077ab9 */ /* 0x000fe40000000800 */
[----:B------:R-:W2:Y:S01]  /*0f90*/  LDC.64 R22, c[0x0][0x640] ;  /* 0x00019000ff167b82 */ /* 0x000ea20000000a00 */
[----:B------:R-:W-:-:S02]  /*0fa0*/  IMAD.X R11, RZ, RZ, ~R5, P0 ;  /* 0x000000ffff0b7224 */ /* 0x000fc400000e0e05 */
[----:B------:R-:W-:Y:S01]  /*0fb0*/  FMUL R0, R0, UR7 ;  /* 0x0000000700007c20 */ /* 0x000fe20008400000 */
[----:B------:R-:W-:Y:S01]  /*0fc0*/  IMAD.WIDE.U32 R6, R9, R16, R6 ;  /* 0x0000001009067225 */ /* 0x000fe200078e0006 */
[----:B------:R-:W-:-:S03]  /*0fd0*/  ULDC UR7, c[0x0][0x154] ;  /* 0x0000550000077ab9 */ /* 0x000fc60000000800 */
[----:B------:R-:W-:Y:S01]  /*0fe0*/  IMAD R8, R11, R16, RZ ;  /* 0x000000100b087224 */ /* 0x000fe200078e02ff */
[----:B------:R-:W3:Y:S01]  /*0ff0*/  LDC R5, c[0x0][0x144] ;  /* 0x00005100ff057b82 */ /* 0x000ee20000000800 */
[----:B------:R-:W4:Y:S02]  /*1000*/  F2I.U32.TRUNC.NTZ R0, R0 ;  /* 0x0000000000007305 */ /* 0x000f24000020f000 */
[----:B------:R-:W-:-:S04]  /*1010*/  IMAD R9, R9, R17, R8 ;  /* 0x0000001109097224 */ /* 0x000fc800078e0208 */
[----:B------:R-:W-:Y:S01]  /*1020*/  IMAD.IADD R7, R7, 0x1, R9 ;  /* 0x0000000107077824 */ /* 0x000fe200078e0209 */
[----:B------:R-:W5:Y:S01]  /*1030*/  LDC R16, c[0x0][0x608] ;  /* 0x00018200ff107b82 */ /* 0x000f620000000800 */
[----:B------:R-:W-:-:S03]  /*1040*/  IMAD.MOV.U32 R9, RZ, RZ, -0x1 ;  /* 0xffffffffff097424 */ /* 0x000fc600078e00ff */
[--C-:B0-----:R-:W-:Y:S02]  /*1050*/  SHF.R.U64 R14, R6, R10, R7.reuse ;  /* 0x0000000a060e7219 */ /* 0x101fe40000001207 */
[----:B------:R-:W-:Y:S02]  /*1060*/  I2FP.F32.U32 R6, R12 ;  /* 0x0000000c00067245 */ /* 0x000fe40000201000 */
[----:B------:R-:W0:Y:S01]  /*1070*/  LDC R20, c[0x0][0x658] ;  /* 0x00019600ff147b82 */ /* 0x000e220000000800 */
[----:B--2---:R-:W-:Y:S01]  /*1080*/  ISETP.NE.U32.AND P0, PT, R22, RZ, PT ;  /* 0x000000ff1600720c */ /* 0x004fe20003f05070 */
[----:B----4-:R-:W-:Y:S02]  /*1090*/  IMAD.MOV R8, RZ, RZ, -R0 ;  /* 0x000000ffff087224 */ /* 0x010fe400078e0a00 */
[----:B------:R-:W-:Y:S01]  /*10a0*/  FMUL R6, R6, UR7 ;  /* 0x0000000706067c20 */ /* 0x000fe20008400000 */
[----:B------:R-:W-:Y:S02]  /*10b0*/  SHF.R.U32.HI R7, RZ, R10, R7 ;  /* 0x0000000aff077219 */ /* 0x000fe40000011607 */
[----:B------:R-:W-:Y:S01]  /*10c0*/  ISETP.NE.AND.EX P0, PT, R23, RZ, PT, P0 ;  /* 0x000000ff1700720c */ /* 0x000fe20003f05300 */
[----:B------:R2:W4:Y:S01]  /*10d0*/  F2I.U32.TRUNC.NTZ R13, R6 ;  /* 0x00000006000d7305 */ /* 0x000522000020f000 */
[----:B------:R-:W2:Y:S01]  /*10e0*/  LDC R15, c[0x0][0x148] ;  /* 0x00005200ff0f7b82 */ /* 0x000ea20000000800 */
[----:B---3--:R-:W-:-:S07]  /*10f0*/  IMAD R0, R5, R8, R4 ;  /* 0x0000000805007224 */ /* 0x008fce00078e0204 */
[----:B-1----:R-:W1:Y:S01]  /*1100*/  LDC R18, c[0x0][0x600] ;  /* 0x00018000ff127b82 */ /* 0x002e620000000800 */
[-CC-:B-----5:R-:W-:Y:S02]  /*1110*/  SHF.R.U64 R26, R14, R16.reuse, R7.reuse ;  /* 0x000000100e1a7219 */ /* 0x1a0fe40000001207 */
[----:B------:R-:W-:Y:S01]  /*1120*/  SHF.R.U32.HI R5, RZ, R16, R7 ;  /* 0x00000010ff057219 */ /* 0x000fe20000011607 */
[----:B------:R-:W-:-:S04]  /*1130*/  IMAD.MOV.U32 R7, RZ, RZ, 0x1 ;  /* 0x00000001ff077424 */ /* 0x000fc800078e00ff */
[----:B------:R-:W3:Y:S01]  /*1140*/  LDC R19, c[0x0][0x648] ;  /* 0x00019200ff137b82 */ /* 0x000ee20000000800 */
[-C--:B0-----:R-:W-:Y:S02]  /*1150*/  SHF.L.U32 R4, R9, R20.reuse, RZ ;  /* 0x0000001409047219 */ /* 0x081fe400000006ff */
[--C-:B------:R-:W-:Y:S02]  /*1160*/  SHF.R.U64 R16, R26, R20, R5.reuse ;  /* 0x000000141a107219 */ /* 0x100fe40000001205 */
[----:B------:R-:W-:Y:S02]  /*1170*/  LOP3.LUT R11, RZ, R4, RZ, 0x33, !PT ;  /* 0x00000004ff0b7212 */ /* 0x000fe400078e33ff */
[-C--:B------:R-:W-:Y:S01]  /*1180*/  SHF.R.U32.HI R5, RZ, R20.reuse, R5 ;  /* 0x00000014ff057219 */ /* 0x080fe20000011605 */
[----:B------:R-:W0:Y:S01]  /*1190*/  LDC R21, c[0x0][0x638] ;  /* 0x00018e00ff157b82 */ /* 0x000e220000000800 */
[----:B------:R-:W-:Y:S01]  /*11a0*/  SHF.L.U32 R10, R7, R20, RZ ;  /* 0x00000014070a7219 */ /* 0x000fe200000006ff */
[----:B------:R-:W-:-:S06]  /*11b0*/  IMAD.MOV.U32 R4, RZ, RZ, R16 ;  /* 0x000000ffff047224 */ /* 0x000fcc00078e0010 */
[----:B------:R-:W0:Y:S01]  /*11c0*/  LDC R24, c[0x0][0x610] ;  /* 0x00018400ff187b82 */ /* 0x000e220000000800 */
[----:B--2-4-:R-:W-:Y:S05]  /*11d0*/  @!P0 BRA `(.L_x_13) ;  /* 0x0000000000288947 */ /* 0x014fea0003800000 */
[----:B------:R-:W2:Y:S02]  /*11e0*/  LDC R9, c[0x0][0x64c] ;  /* 0x00019300ff097b82 */ /* 0x000ea40000000800 */
[----:B--2---:R-:W-:-:S05]  /*11f0*/  IADD3 R9, P0, R16, R9, RZ ;  /* 0x0000000910097210 */ /* 0x004fca0007f1e0ff */
[----:B------:R-:W-:-:S04]  /*1200*/  IMAD.X R17, RZ, RZ, R5, P0 ;  /* 0x000000ffff117224 */ /* 0x000fc800000e0605 */
[----:B------:R-:W-:-:S04]  /*1210*/  IMAD.WIDE.U32 R4, R17, R22, RZ ;  /* 0x0000001611047225 */ /* 0x000fc800078e00ff */
[----:B------:R-:W-:-:S04]  /*1220*/  IMAD.WIDE.U32 R6, P0, R9, R23, R4 ;  /* 0x0000001709067225 */ /* 0x000fc80007800004 */
[----:B------:R-:W-:-:S04]  /*1230*/  IMAD.WIDE.U32 R4, R9, R22, RZ ;  /* 0x0000001609047225 */ /* 0x000fc800078e00ff */
[----:B------:R-:W-:Y:S01]  /*1240*/  IMAD.X R9, RZ, RZ, RZ, P0 ;  /* 0x000000ffff097224 */ /* 0x000fe200000e06ff */
[----:B------:R-:W-:Y:S01]  /*1250*/  IADD3 RZ, P0, R5, R6, RZ ;  /* 0x0000000605ff7210 */ /* 0x000fe20007f1e0ff */
[----:B------:R-:W-:-:S04]  /*1260*/  IMAD.MOV.U32 R8, RZ, RZ, R7 ;  /* 0x000000ffff087224 */ /* 0x000fc800078e0007 */
[----:B------:R-:W-:-:S08]  /*1270*/  IMAD.WIDE.U32.X R4, R17, R23, R8, P0 ;  /* 0x0000001711047225 */ /* 0x000fd000000e0408 */
.L_x_13:
[----:B---3--:R-:W-:Y:S01]  /*1280*/  SHF.R.U64 R4, R4, R19, R5 ;  /* 0x0000001304047219 */ /* 0x008fe20000001205 */
[----:B-1----:R-:W-:Y:S01]  /*1290*/  VIADD R5, R18, 0xffffffff ;  /* 0xffffffff12057836 */ /* 0x002fe20000000000 */
[----:B------:R-:W-:Y:S01]  /*12a0*/  LOP3.LUT R11, R26, R11, RZ, 0xc0, !PT ;  /* 0x0000000b1a0b7212 */ /* 0x000fe200078ec0ff */
[----:B------:R-:W-:Y:S02]  /*12b0*/  IMAD.MOV R13, RZ, RZ, -R13 ;  /* 0x000000ffff0d7224 */ /* 0x000fe400078e0a0d */
[----:B------:R-:W-:Y:S01]  /*12c0*/  IMAD.MOV R6, RZ, RZ, -R4 ;  /* 0x000000ffff067224 */ /* 0x000fe200078e0a04 */
[----:B------:R-:W-:Y:S01]  /*12d0*/  LOP3.LUT R14, R14, R5, RZ, 0xc0, !PT ;  /* 0x000000050e0e7212 */ /* 0x000fe200078ec0ff */
[----:B------:R-:W-:Y:S02]  /*12e0*/  @P2 IMAD R0, R15, R13, R12 ;  /* 0x0000000d0f002224 */ /* 0x000fe400078e020c */
[----:B------:R-:W-:Y:S02]  /*12f0*/  IMAD R11, R10, R4, R11 ;  /* 0x000000040a0b7224 */ /* 0x000fe400078e020b */
[----:B0-----:R-:W-:-:S02]  /*1300*/  IMAD R5, R6, R21, R16 ;  /* 0x0000001506057224 */ /* 0x001fc400078e0210 */
[----:B------:R-:W-:Y:S02]  /*1310*/  IMAD R4, R11, R24, R0 ;  /* 0x000000180b047224 */ /* 0x000fe400078e0200 */
[----:B------:R-:W-:Y:S02]  /*1320*/  IMAD R5, R5, R18, R14 ;  /* 0x0000001205057224 */ /* 0x000fe400078e020e */
[----:B------:R-:W-:-:S03]  /*1330*/  IMAD.MOV.U32 R0, RZ, RZ, 0x1 ;  /* 0x00000001ff007424 */ /* 0x000fc600078e00ff */
[----:B------:R-:W-:Y:S02]  /*1340*/  SEL R6, R5, R4, !P2 ;  /* 0x0000000405067207 */ /* 0x000fe40005000000 */
[----:B------:R-:W-:-:S03]  /*1350*/  SEL R4, R4, R5, !P2 ;  /* 0x0000000504047207 */ /* 0x000fc60005000000 */
[----:B------:R3:W-:Y:S04]  /*1360*/  STL [R1+0x88], R6 ;  /* 0x0000880601007387 */ /* 0x0007e80000100800 */
[----:B------:R3:W-:Y:S04]  /*1370*/  STL [R1+0x78], R25 ;  /* 0x0000781901007387 */ /* 0x0007e80000100800 */
[----:B------:R3:W-:Y:S02]  /*1380*/  STL [R1+0x84], R4 ;  /* 0x0000840401007387 */ /* 0x0007e40000100800 */
.L_x_11:
[----:B------:R-:W-:Y:S05]  /*1390*/  @!P1 BRA `(.L_x_14) ;  /* 0x000000d800c49947 */ /* 0x000fea0003800000 */
[----:B------:R-:W-:-:S06]  /*13a0*/  UISETP.GT.U32.AND UP0, UPT, UR12, 0x1, UPT ;  /* 0x000000010c00788c */ /* 0x000fcc000bf04070 */
[----:B------:R-:W-:-:S13]  /*13b0*/  PLOP3.LUT P0, PT, PT, PT, UP0, 0x80, 0x0 ;  /* 0x000000000000781c */ /* 0x000fda0003f0f008 */
[----:B------:R-:W-:Y:S05]  /*13c0*/  @P0 EXIT ;  /* 0x000000000000094d */ /* 0x000fea0003800000 */
.L_x_15:
[----:B------:R-:W-:-:S08]  /*13d0*/  NOP ;  /* 0x0000000000007918 */ /* 0x000fd00000000000 */
[----:B------:R-:W4:Y:S02]  /*13e0*/  USETMAXREG.TRY_ALLOC.CTAPOOL UP0, 0xe8 ;  /* 0x000000e8000079c8 */ /* 0x000f240008000600 */
[----:B----4-:R-:W-:-:S13]  /*13f0*/  PLOP3.LUT P0, PT, PT, PT, UP0, 0x80, 0x0 ;  /* 0x000000000000781c */ /* 0x010fda0003f0f008 */
[----:B------:R-:W-:Y:S05]  /*1400*/  @!P0 BRA `(.L_x_15) ;  /* 0xfffffffc00f08947 */ /* 0x000fea000383ffff */
[----:B------:R-:W-:-:S13]  /*1410*/  LOP3.LUT P0, RZ, R0, 0xff, RZ, 0xc0, !PT ;  /* 0x000000ff00ff7812 */ /* 0x000fda000780c0ff */
[----:B------:R-:W-:Y:S05]  /*1420*/  @!P0 EXIT ;  /* 0x000000000000894d */ /* 0x000fea0003800000 */
[----:B------:R-:W4:Y:S01]  /*1430*/  S2UR UR6, SR_CgaCtaId ;  /* 0x00000000000679c3 */ /* 0x000f220000008800 */
[----:B------:R-:W-:Y:S01]  /*1440*/  SHF.R.S32.HI R0, RZ, 0x1f, R3 ;  /* 0x0000001fff007819 */ /* 0x000fe20000011403 */
[----:B------:R-:W-:Y:S01]  /*1450*/  UIADD3 UR7, UR17, -0x1, URZ ;  /* 0xffffffff11077890 */ /* 0x000fe2000fffe03f */
[----:B------:R-:W-:Y:S02]  /*1460*/  UMOV UR12, 0x400 ;  /* 0x00000400000c7882 */ /* 0x000fe40000000000 */
[CC--:B------:R-:W-:Y:S01]  /*1470*/  LEA.HI R2, R0.reuse, R3.reuse, RZ, 0x2 ;  /* 0x0000000300027211 */ /* 0x0c0fe200078f10ff */
[----:B------:R-:W-:Y:S01]  /*1480*/  UISETP.LT.AND UP0, UPT, UR14, 0x1, UPT ;  /* 0x000000010e00788c */ /* 0x000fe2000bf01270 */
[----:B------:R-:W-:Y:S01]  /*1490*/  LEA.HI R0, R0, R3, RZ, 0x5 ;  /* 0x0000000300007211 */ /* 0x000fe200078f28ff */
[----:B------:R-:W-:Y:S01]  /*14a0*/  ULOP3.LUT UR26, UR13, 0x1, URZ, 0xfc, !UPT ;  /* 0x000000010d1a7892 */ /* 0x000fe2000f8efc3f */
[--C-:B---3--:R-:W-:Y:S01]  /*14b0*/  SHF.R.S32.HI R4, RZ, 0x2, R2.reuse ;  /* 0x00000002ff047819 */ /* 0x108fe20000011402 */
[----:B------:R-:W-:Y:S01]  /*14c0*/  USEL UR16, UR14, 0x1, UP0 ;  /* 0x000000010e107887 */ /* 0x000fe20008000000 */
[----:B------:R-:W-:Y:S01]  /*14d0*/  SHF.R.S32.HI R5, RZ, 0x1f, R2 ;  /* 0x0000001fff057819 */ /* 0x000fe20000011402 */
[----:B------:R-:W-:-:S02]  /*14e0*/  UISETP.NE.AND UP0, UPT, UR7, URZ, UPT ;  /* 0x0000003f0700728c */ /* 0x000fc4000bf05270 */
[----:B------:R-:W-:Y:S01]  /*14f0*/  USHF.L.U32 UR27, UR14, 0x1, URZ ;  /* 0x000000010e1b7899 */ /* 0x000fe2000800063f */
[----:B------:R-:W-:Y:S01]  /*1500*/  LEA.HI R5, R5, R4, RZ, 0x3 ;  /* 0x0000000405057211 */ /* 0x000fe200078f18ff */
[----:B------:R-:W-:Y:S02]  /*1510*/  UIADD3 UR16, -UR16, UR14, URZ ;  /* 0x0000000e10107290 */ /* 0x000fe4000fffe13f */
[----:B------:R-:W-:Y:S01]  /*1520*/  USEL UR29, URZ, 0x1, UP0 ;  /* 0x000000013f1d7887 */ /* 0x000fe20008000000 */
[----:B------:R-:W-:Y:S01]  /*1530*/  LOP3.LUT R5, R5, 0xfffffff8, RZ, 0xc0, !PT ;  /* 0xfffffff805057812 */ /* 0x000fe200078ec0ff */
[----:B----4-:R-:W-:-:S04]  /*1540*/  ULEA UR12, UR6, UR12, 0x18 ;  /* 0x0000000c060c7291 */ /* 0x010fc8000f8ec03f */
[----:B------:R-:W-:Y:S01]  /*1550*/  IMAD.IADD R2, R4, 0x1, -R5 ;  /* 0x0000000104027824 */ /* 0x000fe200078e0a05 */
[----:B------:R-:W-:Y:S01]  /*1560*/  USHF.L.U32 UR6, UR7, 0x3, URZ ;  /* 0x0000000307067899 */ /* 0x000fe2000800063f */
[----:B------:R-:W-:Y:S01]  /*1570*/  SHF.R.S32.HI R5, RZ, 0x5, R0 ;  /* 0x00000005ff057819 */ /* 0x000fe20000011400 */
[----:B------:R-:W-:Y:S02]  /*1580*/  UIADD3 UR28, UR12, 0xc0, URZ ;  /* 0x000000c00c1c7890 */ /* 0x000fe4000fffe03f */
[----:B------:R-:W-:Y:S01]  /*1590*/  ULOP3.LUT UR6, UR6, 0x8, URZ, 0xc0, !UPT ;  /* 0x0000000806067892 */ /* 0x000fe2000f8ec03f */
[--C-:B------:R-:W-:Y:S01]  /*15a0*/  SHF.R.S32.HI R3, RZ, 0x1f, R2.reuse ;  /* 0x0000001fff037819 */ /* 0x100fe20000011402 */
[C-C-:B------:R-:W-:Y:S01]  /*15b0*/  IMAD R0, R5.reuse, -0x10, -R2.reuse ;  /* 0xfffffff005007824 */ /* 0x140fe200078e0a02 */
[----:B------:R-:W-:Y:S02]  /*15c0*/  ULEA UR17, UR17, UR28, 0x3 ;  /* 0x0000001c11117291 */ /* 0x000fe4000f8e183f */
[----:B------:R-:W-:Y:S01]  /*15d0*/  ULOP3.LUT UR30, UR6, 0x8, URZ, 0x3c, !UPT ;  /* 0x00000008061e7892 */ /* 0x000fe2000f8e3c3f */
[----:B------:R-:W-:Y:S01]  /*15e0*/  IMAD.WIDE R2, R5, 0x10, R2 ;  /* 0x0000001005027825 */ /* 0x000fe200078e0202 */
[----:B------:R-:W-:-:S03]  /*15f0*/  ULOP3.LUT UR18, UR6, 0x18, URZ, 0x3c, !UPT ;  /* 0x0000001806127892 */ /* 0x000fc6000f8e3c3f */
[----:B------:R-:W-:Y:S02]  /*1600*/  ULDC UR6, c[0x0][0x284] ;  /* 0x0000a10000067ab9 */ /* 0x000fe40000000800 */
[----:B------:R-:W-:-:S05]  /*1610*/  VIADD R0, R0, UR6 ;  /* 0x0000000600007c36 */ /* 0x000fca0008000000 */
[----:B------:R3:W-:Y:S04]  /*1620*/  STL [R1+0x8c], R0 ;  /* 0x00008c0001007387 */ /* 0x0007e80000100800 */
[----:B------:R3:W-:Y:S02]  /*1630*/  STL.64 [R1+0x90], R2 ;  /* 0x0000900201007387 */ /* 0x0007e40000100a00 */
.L_x_298:
[----:B---3--:R-:W-:Y:S01]  /*1640*/  IMAD.U32 R0, RZ, RZ, UR29 ;  /* 0x0000001dff007e24 */ /* 0x008fe2000f8e00ff */
[----:B0-2---:R-:W3:Y:S01]  /*1650*/  LDC R2, c[0x0][0x28c] ;  /* 0x0000a300ff027b82 */ /* 0x005ee20000000800 */
[----:B------:R-:W-:Y:S01]  /*1660*/  UMOV UR6, URZ ;  /* 0x0000003f00067c82 */ /* 0x000fe20008000000 */
[----:B------:R-:W-:Y:S02]  /*1670*/  UMOV UR19, UR5 ;  /* 0x0000000500137c82 */ /* 0x000fe40008000000 */
[----:B------:R-:W-:-:S04]  /*1680*/  SHF.L.U32 R0, R0, 0x1f, RZ ;  /* 0x0000001f00007819 */ /* 0x000fc800000006ff */
[----:B----4-:R-:W4:Y:S01]  /*1690*/  SYNCS.PHASECHK.TRANS64.TRYWAIT P0, [UR17+-0x8], R0 ;  /* 0xfffff800ff0075a7 */ /* 0x010f220008000151 */
[----:B---3--:R-:W-:Y:S01]  /*16a0*/  ISETP.GE.AND P1, PT, R2, 0x1, PT ;  /* 0x000000010200780c */ /* 0x008fe20003f26270 */
[----:B----4-:R-:W-:-:S12]  /*16b0*/  @!P0 BRA `(.L_x_16) ;  /* 0x000000ec00188947 */ /* 0x010fd80003800000 */
.L_x_327:
[----:B------:R4:W-:Y:S01]  /*16c0*/  STL [R1+0x74], RZ ;  /* 0x000074ff01007387 */ /* 0x0009e20000100800 */
[----:B------:R-:W-:Y:S01]  /*16d0*/  UMOV UR7, URZ ;  /* 0x0000003f00077c82 */ /* 0x000fe20008000000 */
[----:B------:R-:W-:Y:S01]  /*16e0*/  UMOV UR8, URZ ;  /* 0x0000003f00087c82 */ /* 0x000fe20008000000 */
[----:B---3--:R-:W-:Y:S01]  /*16f0*/  IMAD.MOV.U32 R0, RZ, RZ, RZ ;  /* 0x000000ffff007224 */ /* 0x008fe200078e00ff */
[----:B------:R4:W-:Y:S01]  /*1700*/  STL [R1+0x70], RZ ;  /* 0x000070ff01007387 */ /* 0x0009e20000100800 */
[----:B------:R-:W-:Y:S02]  /*1710*/  CS2R R2, SRZ ;  /* 0x0000000000027805 */ /* 0x000fe4000001ff00 */
[----:B------:R-:W-:Y:S02]  /*1720*/  CS2R R4, SRZ ;  /* 0x0000000000047805 */ /* 0x000fe4000001ff00 */
[----:B--2---:R-:W-:Y:S01]  /*1730*/  CS2R R6, SRZ ;  /* 0x0000000000067805 */ /* 0x004fe2000001ff00 */
[----:B------:R4:W-:Y:S01]  /*1740*/  STL [R1+0x6c], RZ ;  /* 0x00006cff01007387 */ /* 0x0009e20000100800 */
[----:B------:R-:W-:-:S02]  /*1750*/  CS2R R8, SRZ ;  /* 0x0000000000087805 */ /* 0x000fc4000001ff00 */
[----:B0-----:R-:W-:Y:S02]  /*1760*/  CS2R R10, SRZ ;  /* 0x00000000000a7805 */ /* 0x001fe4000001ff00 */
[----:B------:R-:W-:Y:S01]  /*1770*/  CS2R R12, SRZ ;  /* 0x00000000000c7805 */ /* 0x000fe2000001ff00 */
[----:B------:R4:W-:Y:S01]  /*1780*/  STL [R1+0x68], RZ ;  /* 0x000068ff01007387 */ /* 0x0009e20000100800 */
[----:B------:R-:W-:Y:S02]  /*1790*/  CS2R R14, SRZ ;  /* 0x00000000000e7805 */ /* 0x000fe4000001ff00 */
[----:B------:R-:W-:Y:S02]  /*17a0*/  CS2R R16, SRZ ;  /* 0x0000000000107805 */ /* 0x000fe4000001ff00 */
[----:B-1----:R-:W-:Y:S01]  /*17b0*/  CS2R R18, SRZ ;  /* 0x0000000000127805 */ /* 0x002fe2000001ff00 */
[----:B------:R4:W-:Y:S01]  /*17c0*/  STL [R1+0x64], RZ ;  /* 0x000064ff01007387 */ /* 0x0009e20000100800 */
[----:B------:R-:W-:-:S02]  /*17d0*/  CS2R R20, SRZ ;  /* 0x0000000000147805 */ /* 0x000fc4000001ff00 */
[----:B------:R-:W-:Y:S02]  /*17e0*/  CS2R R22, SRZ ;  /* 0x0000000000167805 */ /* 0x000fe4000001ff00 */
[----:B------:R-:W-:Y:S01]  /*17f0*/  CS2R R152, SRZ ;  /* 0x0000000000987805 */ /* 0x000fe2000001ff00 */
[----:B------:R4:W-:Y:S01]  /*1800*/  STL [R1+0x60], RZ ;  /* 0x000060ff01007387 */ /* 0x0009e20000100800 */
[----:B------:R-:W-:Y:S02]  /*1810*/  CS2R R154, SRZ ;  /* 0x00000000009a7805 */ /* 0x000fe4000001ff00 */
[----:B------:R-:W-:Y:S02]  /*1820*/  CS2R R156, SRZ ;  /* 0x00000000009c7805 */ /* 0x000fe4000001ff00 */
[----:B------:R-:W-:Y:S01]  /*1830*/  CS2R R158, SRZ ;  /* 0x00000000009e7805 */ /* 0x000fe2000001ff00 */
        /* <DEDUP_REMOVED lines=45> */
[----:B------:R-:W-:Y:S01]  /*1b10*/  IMAD.MOV.U32 R226, RZ, RZ, RZ ;  /* 0x000000ffffe27224 */ /* 0x000fe200078e00ff */
[----:B------:R-:W-:Y:S01]  /*1b20*/  CS2R R24, SRZ ;  /* 0x0000000000187805 */ /* 0x000fe2000001ff00 */
[----:B------:R-:W-:Y:S01]  /*1b30*/  IMAD.U32 R227, RZ, RZ, UR4 ;  /* 0x00000004ffe37e24 */ /* 0x000fe2000f8e00ff */
[----:B------:R4:W-:Y:S01]  /*1b40*/  STL [R1+0x2c], RZ ;  /* 0x00002cff01007387 */ /* 0x0009e20000100800 */
[----:B------:R-:W-:Y:S02]  /*1b50*/  CS2R R26, SRZ ;  /* 0x00000000001a7805 */ /* 0x000fe4000001ff00 */
[----:B------:R-:W-:-:S02]  /*1b60*/  CS2R R28, SRZ ;  /* 0x00000000001c7805 */ /* 0x000fc4000001ff00 */
[----:B------:R-:W-:Y:S01]  /*1b70*/  CS2R R30, SRZ ;  /* 0x00000000001e7805 */ /* 0x000fe2000001ff00 */
[----:B------:R4:W-:Y:S01]  /*1b80*/  STL [R1+0x28], RZ ;  /* 0x000028ff01007387 */ /* 0x0009e20000100800 */
[----:B------:R-:W-:Y:S02]  /*1b90*/  CS2R R32, SRZ ;  /* 0x0000000000207805 */ /* 0x000fe4000001ff00 */
[----:B------:R-:W-:Y:S02]  /*1ba0*/  CS2R R34, SRZ ;  /* 0x0000000000227805 */ /* 0x000fe4000001ff00 */
[----:B------:R-:W-:Y:S01]  /*1bb0*/  CS2R R36, SRZ ;  /* 0x0000000000247805 */ /* 0x000fe2000001ff00 */
        /* <DEDUP_REMOVED lines=36> */
[----:B------:R4:W-:Y:S01]  /*1e00*/  STL [R1], RZ ;  /* 0x000000ff01007387 */ /* 0x0009e20000100800 */
[----:B------:R-:W-:Y:S02]  /*1e10*/  CS2R R92, SRZ ;  /* 0x00000000005c7805 */ /* 0x000fe4000001ff00 */
[----:B------:R-:W-:Y:S02]  /*1e20*/  CS2R R94, SRZ ;  /* 0x00000000005e7805 */ /* 0x000fe4000001ff00 */
[----:B------:R-:W-:Y:S02]  /*1e30*/  CS2R R96, SRZ ;  /* 0x0000000000607805 */ /* 0x000fe4000001ff00 */
[----:B------:R-:W-:Y:S02]  /*1e40*/  CS2R R98, SRZ ;  /* 0x0000000000627805 */ /* 0x000fe4000001ff00 */
[----:B------:R-:W-:-:S02]  /*1e50*/  CS2R R100, SRZ ;  /* 0x0000000000647805 */ /* 0x000fc4000001ff00 */
[----:B------:R-:W-:Y:S02]  /*1e60*/  CS2R R102, SRZ ;  /* 0x0000000000667805 */ /* 0x000fe4000001ff00 */
        /* <DEDUP_REMOVED lines=23> */
[----:B------:R-:W-:Y:S01]  /*1fe0*/  CS2R R150, SRZ ;  /* 0x0000000000967805 */ /* 0x000fe2000001ff00 */
[----:B----4-:R-:W-:Y:S06]  /*1ff0*/  @!P1 BRA `(.L_x_17) ;  /* 0x0000001000749947 */ /* 0x010fec0003800000 */
[----:B------:R-:W-:-:S06]  /*2000*/  UISETP.NE.AND UP0, UPT, UR26, 0x3, UPT ;  /* 0x000000031a00788c */ /* 0x000fcc000bf05270 */
[----:B------:R-:W-:-:S13]  /*2010*/  PLOP3.LUT P1, PT, PT, PT, UP0, 0x80, 0x0 ;  /* 0x000000000000781c */ /* 0x000fda0003f2f008 */
[----:B------:R-:W-:Y:S05]  /*2020*/  @!P1 BRA `(.L_x_18) ;  /* 0x0000000000049947 */ /* 0x000fea0003800000 */
[----:B------:R-:W-:Y:S01]  /*2030*/  BPT.TRAP 0x1 ;  /* 0x000000040000795c */ /* 0x000fe20000300000 */
.L_x_18:
[----:B------:R-:W-:Y:S01]  /*2040*/  ULEA UR6, UR5, UR12, 0x3 ;  /* 0x0000000c05067291 */ /* 0x000fe2000f8e183f */
[----:B------:R-:W-:-:S05]  /*2050*/  IMAD.U32 R0, RZ, RZ, UR4 ;  /* 0x00000004ff007e24 */ /* 0x000fca000f8e00ff */
[----:B------:R-:W-:-:S04]  /*2060*/  SHF.L.U32 R0, R0, 0x1f, RZ ;  /* 0x0000001f00007819 */ /* 0x000fc800000006ff */
[----:B------:R0:W1:Y:S01]  /*2070*/  SYNCS.PHASECHK.TRANS64.TRYWAIT P0, [UR6], R0 ;  /* 0x00000000ff0075a7 */ /* 0x0000620008000146 */
[----:B------:R-:W-:Y:S05]  /*2080*/  @!P1 BRA `(.L_x_19) ;  /* 0x0000000000049947 */ /* 0x000fea0003800000 */
[----:B------:R-:W-:Y:S01]  /*2090*/  BPT.TRAP 0x1 ;  /* 0x000000040000795c */ /* 0x000fe20000300000 */
.L_x_19:
[----:B-1----:R-:W-:Y:S05]  /*20a0*/  @P0 BRA `(.L_x_20) ;  /* 0x0000000000080947 */ /* 0x002fea0003800000 */
[----:B------:R-:W1:Y:S02]  /*20b0*/  SYNCS.PHASECHK.TRANS64.TRYWAIT P0, [UR6], R0 ;  /* 0x00000000ff0075a7 */ /* 0x000e640008000146 */
[----:B-1----:R-:W-:Y:S05]  /*20c0*/  @!P0 BRA `(.L_x_21) ;  /* 0x000000e000ac8947 */ /* 0x002fea0003800000 */
.L_x_20:
[----:B------:R-:W-:Y:S01]  /*20d0*/  UIADD3 UR6, UR12, 0x180, URZ ;  /* 0x000001800c067890 */ /* 0x000fe2000fffe03f */
[----:B------:R-:W-:Y:S01]  /*20e0*/  WARPGROUP.ARRIVE ;  /* 0x00000000000079c5 */ /* 0x000fe20000000000 */
[----:B------:R-:W-:Y:S01]  /*20f0*/  UIADD3 UR7, UR12, 0xb180, URZ ;  /* 0x0000b1800c077890 */ /* 0x000fe2000fffe03f */
[----:B------:R2:W-:Y:S01]  /*2100*/  STL [R1+0x74], RZ ;  /* 0x000074ff01007387 */ /* 0x0005e20000100800 */
[----:B------:R-:W-:Y:S01]  /*2110*/  USHF.R.U32.HI UR6, URZ, 0x4, UR6 ;  /* 0x000000043f067899 */ /* 0x000fe20008011606 */
[----:B01----:R-:W-:Y:S01]  /*2120*/  IMAD.MOV.U32 R0, RZ, RZ, RZ ;  /* 0x000000ffff007224 */ /* 0x003fe200078e00ff */
[----:B------:R-:W-:Y:S01]  /*2130*/  USHF.R.U32.HI UR7, URZ, 0x4, UR7 ;  /* 0x000000043f077899 */ /* 0x000fe20008011607 */
[----:B------:R2:W-:Y:S01]  /*2140*/  STL [R1+0x70], RZ ;  /* 0x000070ff01007387 */ /* 0x0005e20000100800 */
[----:B------:R-:W-:Y:S01]  /*2150*/  ULOP3.LUT UR6, UR6, 0x3fff, URZ, 0xc0, !UPT ;  /* 0x00003fff06067892 */ /* 0x000fe2000f8ec03f */
[----:B------:R-:W-:Y:S01]  /*2160*/  CS2R R2, SRZ ;  /* 0x0000000000027805 */ /* 0x000fe2000001ff00 */
[----:B------:R-:W-:Y:S01]  /*2170*/  ULOP3.LUT UR7, UR7, 0x3fff, URZ, 0xc0, !UPT ;  /* 0x00003fff07077892 */ /* 0x000fe2000f8ec03f */
[----:B------:R2:W-:Y:S01]  /*2180*/  STL [R1+0x6c], RZ ;  /* 0x00006cff01007387 */ /* 0x0005e20000100800 */
[----:B------:R-:W-:Y:S01]  /*2190*/  ULOP3.LUT UR6, UR6, 0x10000, URZ, 0xfc, !UPT ;  /* 0x0001000006067892 */ /* 0x000fe2000f8efc3f */
[----:B------:R-:W-:Y:S01]  /*21a0*/  CS2R R4, SRZ ;  /* 0x0000000000047805 */ /* 0x000fe2000001ff00 */
[----:B------:R-:W-:Y:S01]  /*21b0*/  ULOP3.LUT UR7, UR7, 0x10000, URZ, 0xfc, !UPT ;  /* 0x0001000007077892 */ /* 0x000fe2000f8efc3f */
[----:B------:R2:W-:Y:S01]  /*21c0*/  STL [R1+0x68], RZ ;  /* 0x000068ff01007387 */ /* 0x0005e20000100800 */
[----:B------:R-:W-:Y:S01]  /*21d0*/  ULEA UR8, UR5, UR6, 0x8 ;  /* 0x0000000605087291 */ /* 0x000fe2000f8e403f */
[----:B------:R-:W-:Y:S01]  /*21e0*/  CS2R R6, SRZ ;  /* 0x0000000000067805 */ /* 0x000fe2000001ff00 */
[----:B------:R-:W-:Y:S01]  /*21f0*/  ULEA UR10, UR5, UR7, 0xa ;  /* 0x00000007050a7291 */ /* 0x000fe2000f8e503f */
[----:B------:R2:W-:Y:S01]  /*2200*/  STL [R1+0x64], RZ ;  /* 0x000064ff01007387 */ /* 0x0005e20000100800 */
[----:B------:R-:W-:Y:S01]  /*2210*/  UMOV UR9, 0x80000020 ;  /* 0x8000002000097882 */ /* 0x000fe20000000000 */
[----:B------:R-:W-:Y:S01]  /*2220*/  UMOV UR11, 0x80000020 ;  /* 0x80000020000b7882 */ /* 0x000fe20000000000 */
[----:B------:R-:W-:Y:S01]  /*2230*/  ULDC UR7, c[0x0][0x50c] ;  /* 0x0001430000077ab9 */ /* 0x000fe20000000800 */
[----:B------:R2:W-:Y:S01]  /*2240*/  STL [R1+0x60], RZ ;  /* 0x000060ff01007387 */ /* 0x0005e20000100800 */
[----:B------:R-:W-:Y:S01]  /*2250*/  UISETP.NE.AND UP0, UPT, UR7, 0x2, UPT ;  /* 0x000000020700788c */ /* 0x000fe2000bf05270 */
[----:B------:R-:W-:Y:S01]  /*2260*/  CS2R R8, SRZ ;  /* 0x0000000000087805 */ /* 0x000fe2000001ff00 */
[----:B------:R-:W-:Y:S01]  /*2270*/  UMOV UR6, 0x2 ;  /* 0x0000000200067882 */ /* 0x000fe20000000000 */
[----:B------:R-:W-:Y:S01]  /*2280*/  QGMMA.64x256x32.F32.E4M3.E4M3 R24, gdesc[UR8], RZ, !UPT ;  /* 0x03e00000081879f3 */ /* 0x000fe2000c7008ff */
[----:B------:R2:W-:Y:S01]  /*2290*/  STL [R1+0x5c], RZ ;  /* 0x00005cff01007387 */ /* 0x0005e20000100800 */
[----:B------:R-:W-:Y:S01]  /*22a0*/  USEL UR7, URZ, 0x1, UP0 ;  /* 0x000000013f077887 */ /* 0x000fe20008000000 */
[----:B------:R-:W-:Y:S01]  /*22b0*/  CS2R R10, SRZ ;  /* 0x00000000000a7805 */ /* 0x000fe2000001ff00 */
[----:B------:R-:W-:Y:S01]  /*22c0*/  UIADD3 UR8, UR8, 0x2, URZ ;  /* 0x0000000208087890 */ /* 0x000fe2000fffe03f */
[----:B------:R2:W-:Y:S01]  /*22d0*/  STL [R1+0x58], RZ ;  /* 0x000058ff01007387 */ /* 0x0005e20000100800 */
[----:B------:R-:W-:Y:S01]  /*22e0*/  UIADD3 UR10, UR10, 0x2, URZ ;  /* 0x000000020a0a7890 */ /* 0x000fe2000fffe03f */
[----:B------:R-:W-:-:S02]  /*22f0*/  CS2R R12, SRZ ;  /* 0x00000000000c7805 */ /* 0x000fc4000001ff00 */
[----:B------:R-:W-:Y:S01]  /*2300*/  ISETP.NE.AND P0, PT, RZ, UR7, PT ;  /* 0x00000007ff007c0c */ /* 0x000fe2000bf05270 */
[----:B------:R2:W-:Y:S01]  /*2310*/  STL [R1+0x54], RZ ;  /* 0x000054ff01007387 */ /* 0x0005e20000100800 */
[----:B------:R-:W-:Y:S01]  /*2320*/  UMOV UR9, 0x80000020 ;  /* 0x8000002000097882 */ /* 0x000fe20000000000 */
[----:B------:R-:W-:Y:S01]  /*2330*/  UMOV UR11, 0x80000020 ;  /* 0x80000020000b7882 */ /* 0x000fe20000000000 */
        /* <DEDUP_REMOVED lines=55> */
[----:B------:R-:W-:Y:S01]  /*26b0*/  CS2R R224, SRZ ;  /* 0x0000000000e07805 */ /* 0x000fe2000001ff00 */
[----:B------:R-:W-:Y:S01]  /*26c0*/  IMAD.MOV.U32 R226, RZ, RZ, RZ ;  /* 0x000000ffffe27224 */ /* 0x000fe200078e00ff */
[----:B------:R2:W-:Y:S04]  /*26d0*/  STL [R1+0x18], RZ ;  /* 0x000018ff01007387 */ /* 0x0005e80000100800 */
[----:B------:R2:W-:Y:S04]  /*26e0*/  STL [R1+0x14], RZ ;  /* 0x000014ff01007387 */ /* 0x0005e80000100800 */
[----:B------:R2:W-:Y:S04]  /*26f0*/  STL [R1+0x10], RZ ;  /* 0x000010ff01007387 */ /* 0x0005e80000100800 */
[----:B------:R2:W-:Y:S04]  /*2700*/  STL [R1+0xc], RZ ;  /* 0x00000cff01007387 */ /* 0x0005e80000100800 */
[----:B------:R2:W-:Y:S04]  /*2710*/  STL [R1+0x8], RZ ;  /* 0x000008ff01007387 */ /* 0x0005e80000100800 */
[----:B------:R2:W-:Y:S04]  /*2720*/  STL [R1+0x4], RZ ;  /* 0x000004ff01007387 */ /* 0x0005e80000100800 */
[----:B------:R2:W-:Y:S01]  /*2730*/  STL [R1], RZ ;  /* 0x000000ff01007387 */ /* 0x0005e20000100800 */
[----:B------:R-:W-:Y:S01]  /*2740*/  QGMMA.64x256x32.F32.E4M3.E4M3 R24, gdesc[UR8], R24, gsb0 ;  /* 0x03e00000081879f3 */ /* 0x000fe20008000818 */
[----:B------:R-:W-:Y:S05]  /*2750*/  @!P0 BRA `(.L_x_22) ;  /* 0x0000000800808947 */ /* 0x000fea0003800000 */
[----:B------:R-:W-:Y:S02]  /*2760*/  WARPGROUP.DEPBAR.LE gsb0, 0x0 ;  /* 0x00008000000079c5 */ /* 0x000fe40000010000 */
[----:B------:R-:W-:-:S01]  /*2770*/  FADD R227, RZ, R122 ;  /* 0x0000007affe37221 */ /* 0x000fc20000000000 */
[----:B------:R-:W-:Y:S01]  /*2780*/  FADD R226, RZ, R24 ;  /* 0x00000018ffe27221 */ /* 0x000fe20000000000 */
[----:B------:R-:W-:-:S01]  /*2790*/  FADD R225, RZ, R25 ;  /* 0x00000019ffe17221 */ /* 0x000fc20000000000 */
[----:B------:R-:W-:Y:S01]  /*27a0*/  FADD R224, RZ, R26 ;  /* 0x0000001affe07221 */ /* 0x000fe20000000000 */
[----:B------:R-:W-:-:S01]  /*27b0*/  FADD R223, RZ, R27 ;  /* 0x0000001bffdf7221 */ /* 0x000fc20000000000 */
[----:B------:R0:W-:Y:S01]  /*27c0*/  STL [R1], R227 ;  /* 0x000000e301007387 */ /* 0x0001e20000100800 */
[----:B------:R-:W-:-:S01]  /*27d0*/  FADD R222, RZ, R28 ;  /* 0x0000001cffde7221 */ /* 0x000fc20000000000 */
[----:B------:R-:W-:Y:S01]  /*27e0*/  FADD R221, RZ, R29 ;  /* 0x0000001dffdd7221 */ /* 0x000fe20000000000 */
[----:B------:R-:W-:-:S01]  /*27f0*/  FADD R220, RZ, R30 ;  /* 0x0000001effdc7221 */ /* 0x000fc20000000000 */
[----:B------:R-:W-:Y:S01]  /*2800*/  FADD R219, RZ, R31 ;  /* 0x0000001fffdb7221 */ /* 0x000fe20000000000 */
[----:B------:R-:W-:-:S01]  /*2810*/  FADD R218, RZ, R32 ;  /* 0x00000020ffda7221 */ /* 0x000fc20000000000 */
[----:B------:R-:W-:Y:S01]  /*2820*/  FADD R217, RZ, R33 ;  /* 0x00000021ffd97221 */ /* 0x000fe20000000000 */
[----:B------:R-:W-:-:S01]  /*2830*/  FADD R216, RZ, R34 ;  /* 0x00000022ffd87221 */ /* 0x000fc20000000000 */
[----:B------:R-:W-:Y:S01]  /*2840*/  FADD R215, RZ, R35 ;  /* 0x00000023ffd77221 */ /* 0x000fe20000000000 */
[----:B------:R-:W-:-:S01]  /*2850*/  FADD R214, RZ, R36 ;  /* 0x00000024ffd67221 */ /* 0x000fc20000000000 */
[----:B0-----:R-:W-:Y:S01]  /*2860*/  FADD R227, RZ, R123 ;  /* 0x0000007bffe37221 */ /* 0x001fe20000000000 */
[----:B------:R-:W-:-:S01]  /*2870*/  FADD R213, RZ, R37 ;  /* 0x00000025ffd57221 */ /* 0x000fc20000000000 */
[----:B------:R-:W-:Y:S01]  /*2880*/  FADD R212, RZ, R38 ;  /* 0x00000026ffd47221 */ /* 0x000fe20000000000 */
[----:B------:R-:W-:-:S01]  /*2890*/  FADD R211, RZ, R39 ;  /* 0x00000027ffd37221 */ /* 0x000fc20000000000 */
[----:B------:R-:W-:Y:S01]  /*28a0*/  FADD R210, RZ, R40 ;  /* 0x00000028ffd27221 */ /* 0x000fe20000000000 */
[----:B------:R0:W-:Y:S01]  /*28b0*/  STL [R1+0x4], R227 ;  /* 0x000004e301007387 */ /* 0x0001e20000100800 */
        /* <DEDUP_REMOVED lines=93> */
[----:B------:R-:W-:Y:S01]  /*2e90*/  UMOV UR6, URZ ;  /* 0x0000003f00067c82 */ /* 0x000fe20008000000 */
[----:B0-----:R-:W-:-:S05]  /*2ea0*/  FADD R227, RZ, R130 ;  /* 0x00000082ffe37221 */ /* 0x001fca0000000000 */
[----:B------:R0:W-:Y:S02]  /*2eb0*/  STL [R1+0x20], R227 ;  /* 0x000020e301007387 */ /* 0x0001e40000100800 */
        /* <DEDUP_REMOVED lines=42> */
.L_x_22:
[----:B------:R-:W-:-:S04]  /*3160*/  UIADD3 UR19, UR5, 0x1, URZ ;  /* 0x0000000105137890 */ /* 0x000fc8000fffe03f */
[----:B------:R-:W-:-:S04]  /*3170*/  UISETP.NE.AND UP0, UPT, UR19, 0xb, UPT ;  /* 0x0000000b1300788c */ /* 0x000fc8000bf05270 */
[----:B------:R-:W-:Y:S02]  /*3180*/  USEL UR8, URZ, 0x1, UP0 ;  /* 0x000000013f087887 */ /* 0x000fe40008000000 */
[----:B------:R-:W-:Y:S02]  /*3190*/  USEL UR19, UR19, URZ, UP0 ;  /* 0x0000003f13137287 */ /* 0x000fe40008000000 */
[----:B------:R-:W-:-:S06]  /*31a0*/  ULOP3.LUT UR8, UR4, UR8, URZ, 0x3c, !UPT ;  /* 0x0000000804087292 */ /* 0x000fcc000f8e3c3f */
[----:B0-----:R-:W-:Y:S01]  /*31b0*/  IMAD.U32 R227, RZ, RZ, UR8 ;  /* 0x00000008ffe37e24 */ /* 0x001fe2000f8e00ff */
[----:B------:R-:W-:-:S06]  /*31c0*/  UMOV UR8, 0x1 ;  /* 0x0000000100087882 */ /* 0x000fcc0000000000 */
.L_x_17:
[----:B------:R-:W-:-:S06]  /*31d0*/  UISETP.GE.AND UP0, UPT, UR16, 0x1, UPT ;  /* 0x000000011000788c */ /* 0x000fcc000bf06270 */
[----:B------:R-:W-:-:S13]  /*31e0*/  PLOP3.LUT P0, PT, PT, PT, UP0, 0x80, 0x0 ;  /* 0x000000000000781c */ /* 0x000fda0003f0f008 */
[----:B------:R-:W-:Y:S05]  /*31f0*/  @!P0 BRA `(.L_x_23) ;  /* 0x0000001000848947 */ /* 0x000fea0003800000 */
[----:B------:R-:W-:Y:S01]  /*3200*/  IMAD.U32 R228, RZ, RZ, UR16 ;  /* 0x00000010ffe47e24 */ /* 0x000fe2000f8e00ff */
[----:B------:R-:W-:Y:S01]  /*3210*/  UMOV UR31, UR5 ;  /* 0x00000005001f7c82 */ /* 0x000fe20008000000 */
[----:B------:R-:W-:-:S05]  /*3220*/  ULDC UR32, c[0x0][0x50c] ;  /* 0x0001430000207ab9 */ /* 0x000fca0000000800 */
.L_x_31:
[----:B------:R-:W-:-:S06]  /*3230*/  UISETP.NE.AND UP0, UPT, UR26, 0x3, UPT ;  /* 0x000000031a00788c */ /* 0x000fcc000bf05270 */
[----:B------:R-:W-:-:S13]  /*3240*/  PLOP3.LUT P1, PT, PT, PT, UP0, 0x80, 0x0 ;  /* 0x000000000000781c */ /* 0x000fda0003f2f008 */
[----:B01----:R-:W-:Y:S05]  /*3250*/  @!P1 BRA `(.L_x_24) ;  /* 0x0000000000049947 */ /* 0x003fea0003800000 */
[----:B------:R-:W-:Y:S01]  /*3260*/  BPT.TRAP 0x1 ;  /* 0x000000040000795c */ /* 0x000fe20000300000 */
.L_x_24:
[----:B------:R-:W-:Y:S01]  /*3270*/  ULEA UR9, UR19, UR12, 0x3 ;  /* 0x0000000c13097291 */ /* 0x000fe2000f8e183f */
[----:B------:R-:W-:-:S08]  /*3280*/  SHF.L.U32 R229, R227, 0x1f, RZ ;  /* 0x0000001fe3e57819 */ /* 0x000fd000000006ff */
[----:B------:R0:W1:Y:S01]  /*3290*/  SYNCS.PHASECHK.TRANS64.TRYWAIT P0, [UR9], R229 ;  /* 0x000000e5ff0075a7 */ /* 0x0000620008000149 */
[----:B------:R-:W-:Y:S05]  /*32a0*/  @!P1 BRA `(.L_x_25) ;  /* 0x0000000000049947 */ /* 0x000fea0003800000 */
[----:B------:R-:W-:Y:S01]  /*32b0*/  BPT.TRAP 0x1 ;  /* 0x000000040000795c */ /* 0x000fe20000300000 */
.L_x_25:
[----:B-1----:R-:W-:Y:S05]  /*32c0*/  @P0 BRA `(.L_x_26) ;  /* 0x0000000000080947 */ /* 0x002fea0003800000 */
[----:B------:R-:W1:Y:S02]  /*32d0*/  SYNCS.PHASECHK.TRANS64.TRYWAIT P0, [UR9], R229 ;  /* 0x000000e5ff0075a7 */ /* 0x000e640008000149 */
[----:B-1----:R-:W-:Y:S05]  /*32e0*/  @!P0 BRA `(.L_x_27) ;  /* 0x000000d0003c8947 */ /* 0x002fea0003800000 */
.L_x_26:
[----:B------:R-:W-:Y:S01]  /*32f0*/  UIADD3 UR9, UR12, 0x180, URZ ;  /* 0x000001800c097890 */ /* 0x000fe2000fffe03f */
[----:B------:R-:W-:Y:S01]  /*3300*/  WARPGROUP.ARRIVE ;  /* 0x00000000000079c5 */ /* 0x000fe20000000000 */
[----:B------:R-:W-:Y:S02]  /*3310*/  UIADD3 UR10, UR12, 0xb180, URZ ;  /* 0x0000b1800c0a7890 */ /* 0x000fe4000fffe03f */
[----:B------:R-:W-:Y:S02]  /*3320*/  UISETP.NE.AND UP0, UPT, UR7, URZ, UPT ;  /* 0x0000003f0700728c */ /* 0x000fe4000bf05270 */
[----:B------:R-:W-:Y:S02]  /*3330*/  USHF.R.U32.HI UR9, URZ, 0x4, UR9 ;  /* 0x000000043f097899 */ /* 0x000fe40008011609 */
[----:B------:R-:W-:Y:S02]  /*3340*/  USHF.R.U32.HI UR10, URZ, 0x4, UR10 ;  /* 0x000000043f0a7899 */ /* 0x000fe4000801160a */
[----:B------:R-:W-:-:S02]  /*3350*/  USEL UR8, UR8, URZ, !UP0 ;  /* 0x0000003f08087287 */ /* 0x000fc4000c000000 */
[----:B------:R-:W-:Y:S02]  /*3360*/  ULOP3.LUT UR9, UR9, 0x3fff, URZ, 0xc0, !UPT ;  /* 0x00003fff09097892 */ /* 0x000fe4000f8ec03f */
[----:B------:R-:W-:Y:S02]  /*3370*/  ULOP3.LUT UR10, UR10, 0x3fff, URZ, 0xc0, !UPT ;  /* 0x00003fff0a0a7892 */ /* 0x000fe4000f8ec03f */
[----:B------:R-:W-:Y:S02]  /*3380*/  UISETP.NE.U32.AND UP0, UPT, UR8, URZ, UPT ;  /* 0x0000003f0800728c */ /* 0x000fe4000bf05070 */
[----:B------:R-:W-:Y:S02]  /*3390*/  ULOP3.LUT UR8, UR9, 0x10000, URZ, 0xfc, !UPT ;  /* 0x0001000009087892 */ /* 0x000fe4000f8efc3f */
[----:B------:R-:W-:Y:S02]  /*33a0*/  ULOP3.LUT UR10, UR10, 0x10000, URZ, 0xfc, !UPT ;  /* 0x000100000a0a7892 */ /* 0x000fe4000f8efc3f */
[----:B------:R-:W-:-:S02]  /*33b0*/  ULEA UR8, UR19, UR8, 0x8 ;  /* 0x0000000813087291 */ /* 0x000fc4000f8e403f */
[----:B------:R-:W-:Y:S01]  /*33c0*/  ULEA UR10, UR19, UR10, 0xa ;  /* 0x0000000a130a7291 */ /* 0x000fe2000f8e503f */
[----:B------:R-:W-:Y:S01]  /*33d0*/  UMOV UR9, 0x80000020 ;  /* 0x8000002000097882 */ /* 0x000fe20000000000 */
[----:B------:R-:W-:Y:S01]  /*33e0*/  UMOV UR11, 0x80000020 ;  /* 0x80000020000b7882 */ /* 0x000fe20000000000 */
[----:B------:R-:W-:-:S06]  /*33f0*/  UIADD3 UR6, UR6, 0x2, URZ ;  /* 0x0000000206067890 */ /* 0x000fcc000fffe03f */
[----:B------:R-:W-:Y:S01]  /*3400*/  QGMMA.64x256x32.F32.E4M3.E4M3 R24, gdesc[UR8], R24, UP0 ;  /* 0x03e00000081879f3 */ /* 0x000fe2000bf00818 */
[----:B------:R-:W-:Y:S02]  /*3410*/  UIADD3 UR8, UR8, 0x2, URZ ;  /* 0x0000000208087890 */ /* 0x000fe4000fffe03f */
[----:B------:R-:W-:Y:S01]  /*3420*/  UIADD3 UR10, UR10, 0x2, URZ ;  /* 0x000000020a0a7890 */ /* 0x000fe2000fffe03f */
[----:B------:R-:W-:Y:S01]  /*3430*/  UMOV UR9, 0x80000020 ;  /* 0x8000002000097882 */ /* 0x000fe20000000000 */
[----:B------:R-:W-:Y:S01]  /*3440*/  UMOV UR11, 0x80000020 ;  /* 0x80000020000b7882 */ /* 0x000fe20000000000 */
[----:B------:R-:W-:-:S04]  /*3450*/  UISETP.NE.AND UP0, UPT, UR6, UR32, UPT ;  /* 0x000000200600728c */ /* 0x000fc8000bf05270 */
[----:B------:R-:W-:-:S06]  /*3460*/  USEL UR7, URZ, 0x1, UP0 ;  /* 0x000000013f077887 */ /* 0x000fcc0008000000 */
[----:B------:R-:W-:-:S12]  /*3470*/  ISETP.NE.AND P0, PT, RZ, UR7, PT ;  /* 0x00000007ff007c0c */ /* 0x000fd8000bf05270 */
[----:B------:R-:W-:Y:S03]  /*3480*/  QGMMA.64x256x32.F32.E4M3.E4M3 R24, gdesc[UR8], R24, gsb0 ;  /* 0x03e00000081879f3 */ /* 0x000fe60008000818 */
[----:B------:R-:W-:Y:S02]  /*3490*/  WARPGROUP.DEPBAR.LE gsb0, 0x1 ;  /* 0x00008000000079c5 */ /* 0x000fe40000010100 */
[----:B------:R-:W-:Y:S05]  /*34a0*/  @!P0 BRA `(.L_x_28) ;  /* 0x0000000c00808947 */ /* 0x000fea0003800000 */
[----:B------:R-:W-:Y:S02]  /*34b0*/  WARPGROUP.DEPBAR.LE gsb0, 0x0 ;  /* 0x00008000000079c5 */ /* 0x000fe40000010000 */
[----:B------:R-:W-:-:S01]  /*34c0*/  FADD R226, R24, R226 ;  /* 0x000000e218e27221 */ /* 0x000fc20000000000 */
[----:B------:R-:W-:Y:S01]  /*34d0*/  FADD R225, R25, R225 ;  /* 0x000000e119e17221 */ /* 0x000fe20000000000 */
[----:B------:R1:W-:Y:S01]  /*34e0*/  STL [R1+0x9c], R227 ;  /* 0x00009ce301007387 */ /* 0x0003e20000100800 */
[----:B------:R-:W-:-:S01]  /*34f0*/  FADD R224, R26, R224 ;  /* 0x000000e01ae07221 */ /* 0x000fc20000000000 */
[----:B------:R-:W-:Y:S01]  /*3500*/  FADD R223, R27, R223 ;  /* 0x000000df1bdf7221 */ /* 0x000fe20000000000 */
[----:B------:R-:W-:-:S01]  /*3510*/  FADD R222, R28, R222 ;  /* 0x000000de1cde7221 */ /* 0x000fc20000000000 */
[----:B------:R-:W-:Y:S01]  /*3520*/  FADD R221, R29, R221 ;  /* 0x000000dd1ddd7221 */ /* 0x000fe20000000000 */
[----:B-1----:R-:W3:Y:S04]  /*3530*/  LDL.LU R227, [R1+0x30] ;  /* 0x0000300001e37983 */ /* 0x002ee80000300800 */
[----:B------:R1:W-:Y:S01]  /*3540*/  STL [R1+0xa0], R226 ;  /* 0x0000a0e201007387 */ /* 0x0003e20000100800 */
[----:B------:R-:W-:-:S01]  /*3550*/  FADD R220, R30, R220 ;  /* 0x000000dc1edc7221 */ /* 0x000fc20000000000 */
[----:B------:R-:W-:-:S02]  /*3560*/  FADD R219, R31, R219 ;  /* 0x000000db1fdb7221 */ /* 0x000fc40000000000 */
[----:B-1----:R-:W4:Y:S04]  /*3570*/  LDL.LU R226, [R1+0x2c] ;  /* 0x00002c0001e27983 */ /* 0x002f280000300800 */
[----:B------:R1:W-:Y:S01]  /*3580*/  STL [R1+0xa4], R225 ;  /* 0x0000a4e101007387 */ /* 0x0003e20000100800 */
[----:B------:R-:W-:-:S03]  /*3590*/  FADD R218, R32, R218 ;  /* 0x000000da20da7221 */ /* 0x000fc60000000000 */
[----:B-1----:R-:W2:Y:S04]  /*35a0*/  LDL.LU R225, [R1+0x28] ;  /* 0x0000280001e17983 */ /* 0x002ea80000300800 */
        /* <DEDUP_REMOVED lines=9> */
[----:B------:R1:W-:Y:S04]  /*3640*/  STL [R1+0xb4], R221 ;  /* 0x0000b4dd01007387 */ /* 0x0003e80000100800 */
        /* <DEDUP_REMOVED lines=12> */
[----:B-1----:R-:W2:Y:S01]  /*3710*/  LDL.LU R215, [R1] ;  /* 0x0000000001d77983 */ /* 0x002ea20000300800 */
[----:B------:R-:W-:-:S01]  /*3720*/  FADD R214, R36, R214 ;  /* 0x000000d624d67221 */ /* 0x000fc20000000000 */
[----:B------:R-:W-:Y:S01]  /*3730*/  FADD R213, R37, R213 ;  /* 0x000000d525d57221 */ /* 0x000fe20000000000 */
[----:B------:R-:W-:-:S01]  /*3740*/  FADD R212, R38, R212 ;  /* 0x000000d426d47221 */ /* 0x000fc20000000000 */
[----:B------:R-:W-:Y:S01]  /*3750*/  FADD R211, R39, R211 ;  /* 0x000000d327d37221 */ /* 0x000fe20000000000 */
[----:B------:R-:W-:-:S01]  /*3760*/  FADD R210, R40, R210 ;  /* 0x000000d228d27221 */ /* 0x000fc20000000000 */
[----:B------:R-:W-:Y:S01]  /*3770*/  STL [R1+0xd0], R214 ;  /* 0x0000d0d601007387 */ /* 0x000fe20000100800 */
        /* <DEDUP_REMOVED lines=11> */
[----:B------:R1:W-:Y:S01]  /*3830*/  STL [R1+0xdc], R211 ;  /* 0x0000dcd301007387 */ /* 0x0003e20000100800 */
[----:B------:R-:W-:-:S01]  /*3840*/  FADD R200, R50, R200 ;  /* 0x000000c832c87221 */ /* 0x000fc20000000000 */
[----:B------:R-:W-:Y:S01]  /*3850*/  FADD R199, R51, R199 ;  /* 0x000000c733c77221 */ /* 0x000fe20000000000 */
        /* <DEDUP_REMOVED lines=69> */
[----:B-----5:R-:W-:Y:S01]  /*3cb0*/  FADD R0, R121, R0 ;  /* 0x0000000079007221 */ /* 0x020fe20000000000 */
[----:B---3--:R-:W-:-:S01]  /*3cc0*/  FADD R227, R134, R227 ;  /* 0x000000e386e37221 */ /* 0x008fc20000000000 */
[----:B----4-:R-:W-:Y:S01]  /*3cd0*/  FADD R226, R133, R226 ;  /* 0x000000e285e27221 */ /* 0x010fe20000000000 */
[----:B--2---:R-:W-:-:S01]  /*3ce0*/  FADD R225, R132, R225 ;  /* 0x000000e184e17221 */ /* 0x004fc20000000000 */
        /* <DEDUP_REMOVED lines=9> */
[----:B------:R-:W-:-:S05]  /*3d80*/  FADD R215, R122, R215 ;  /* 0x000000d77ad77221 */ /* 0x000fca0000000000 */
[----:B------:R2:W-:Y:S04]  /*3d90*/  STL [R1], R215 ;  /* 0x000000d701007387 */ /* 0x0005e80000100800 */
[----:B------:R3:W-:Y:S04]  /*3da0*/  STL [R1+0x4], R216 ;  /* 0x000004d801007387 */ /* 0x0007e80000100800 */
        /* <DEDUP_REMOVED lines=8> */
[----:B-1----:R-:W4:Y:S04]  /*3e30*/  LDL.LU R211, [R1+0x34] ;  /* 0x0000340001d37983 */ /* 0x002f280000300800 */
[----:B------:R1:W-:Y:S04]  /*3e40*/  STL [R1+0x28], R225 ;  /* 0x000028e101007387 */ /* 0x0003e80000100800 */
[----:B------:R-:W4:Y:S04]  /*3e50*/  LDL.LU R212, [R1+0x38] ;  /* 0x0000380001d47983 */ /* 0x000f280000300800 */
[----:B------:R1:W-:Y:S04]  /*3e60*/  STL [R1+0x2c], R226 ;  /* 0x00002ce201007387 */ /* 0x0003e80000100800 */
[----:B------:R-:W4:Y:S04]  /*3e70*/  LDL.LU R213, [R1+0x3c] ;  /* 0x00003c0001d57983 */ /* 0x000f280000300800 */
[----:B------:R1:W-:Y:S04]  /*3e80*/  STL [R1+0x30], R227 ;  /* 0x000030e301007387 */ /* 0x0003e80000100800 */
[----:B------:R-:W4:Y:S04]  /*3e90*/  LDL.LU R214, [R1+0x40] ;  /* 0x0000400001d67983 */ /* 0x000f280000300800 */
[----:B--2---:R-:W2:Y:S04]  /*3ea0*/  LDL.LU R215, [R1+0x44] ;  /* 0x0000440001d77983 */ /* 0x004ea80000300800 */
[----:B---3--:R-:W3:Y:S04]  /*3eb0*/  LDL.LU R216, [R1+0x48] ;  /* 0x0000480001d87983 */ /* 0x008ee80000300800 */
[----:B----4-:R-:W4:Y:S04]  /*3ec0*/  LDL.LU R217, [R1+0x4c] ;  /* 0x00004c0001d97983 */ /* 0x010f280000300800 */
[----:B0-----:R-:W4:Y:S04]  /*3ed0*/  LDL.LU R218, [R1+0x50] ;  /* 0x0000500001da7983 */ /* 0x001f280000300800 */
[----:B------:R-:W4:Y:S04]  /*3ee0*/  LDL.LU R219, [R1+0x54] ;  /* 0x0000540001db7983 */ /* 0x000f280000300800 */
[----:B------:R-:W4:Y:S04]  /*3ef0*/  LDL.LU R220, [R1+0x58] ;  /* 0x0000580001dc7983 */ /* 0x000f280000300800 */
[----:B------:R-:W4:Y:S04]  /*3f00*/  LDL.LU R221, [R1+0x5c] ;  /* 0x00005c0001dd7983 */ /* 0x000f280000300800 */
[----:B------:R-:W4:Y:S04]  /*3f10*/  LDL.LU R222, [R1+0x60] ;  /* 0x0000600001de7983 */ /* 0x000f280000300800 */
[----:B------:R-:W4:Y:S04]  /*3f20*/  LDL.LU R223, [R1+0x64] ;  /* 0x0000640001df7983 */ /* 0x000f280000300800 */
[----:B------:R-:W4:Y:S04]  /*3f30*/  LDL.LU R224, [R1+0x68] ;  /* 0x0000680001e07983 */ /* 0x000f280000300800 */
[----:B-1----:R-:W4:Y:S04]  /*3f40*/  LDL.LU R225, [R1+0x6c] ;  /* 0x00006c0001e17983 */ /* 0x002f280000300800 */
[----:B------:R-:W4:Y:S04]  /*3f50*/  LDL.LU R226, [R1+0x70] ;  /* 0x0000700001e27983 */ /* 0x000f280000300800 */
[----:B------:R-:W4:Y:S01]  /*3f60*/  LDL.LU R227, [R1+0x74] ;  /* 0x0000740001e37983 */ /* 0x000f220000300800 */
[----:B------:R-:W-:-:S05]  /*3f70*/  FADD R211, R135, R211 ;  /* 0x000000d387d37221 */ /* 0x000fca0000000000 */
[----:B------:R0:W-:Y:S01]  /*3f80*/  STL [R1+0x34], R211 ;  /* 0x000034d301007387 */ /* 0x0001e20000100800 */
[----:B------:R-:W-:-:S03]  /*3f90*/  FADD R212, R136, R212 ;  /* 0x000000d488d47221 */ /* 0x000fc60000000000 */
[----:B0-----:R1:W5:Y:S01]  /*3fa0*/  LDL.LU R211, [R1+0xdc] ;  /* 0x0000dc0001d37983 */ /* 0x0013620000300800 */
[----:B------:R-:W-:-:S03]  /*3fb0*/  FADD R213, R137, R213 ;  /* 0x000000d589d57221 */ /* 0x000fc60000000000 */
[----:B------:R0:W-:Y:S01]  /*3fc0*/  STL [R1+0x38], R212 ;  /* 0x000038d401007387 */ /* 0x0001e20000100800 */
[----:B------:R-:W-:-:S01]  /*3fd0*/  FADD R214, R138, R214 ;  /* 0x000000d68ad67221 */ /* 0x000fc20000000000 */
[----:B--2---:R-:W-:Y:S02]  /*3fe0*/  FADD R215, R139, R215 ;  /* 0x000000d78bd77221 */ /* 0x004fe40000000000 */
[----:B0-----:R1:W5:Y:S01]  /*3ff0*/  LDL.LU R212, [R1+0xd8] ;  /* 0x0000d80001d47983 */ /* 0x0013620000300800 */
[----:B---3--:R-:W-:-:S03]  /*4000*/  FADD R216, R140, R216 ;  /* 0x000000d88cd87221 */ /* 0x008fc60000000000 */
[----:B------:R0:W-:Y:S01]  /*4010*/  STL [R1+0x3c], R213 ;  /* 0x00003cd501007387 */ /* 0x0001e20000100800 */
[----:B----4-:R-:W-:-:S03]  /*4020*/  FADD R217, R141, R217 ;  /* 0x000000d98dd97221 */ /* 0x010fc60000000000 */
[----:B0-----:R1:W5:Y:S01]  /*4030*/  LDL.LU R213, [R1+0xd4] ;  /* 0x0000d40001d57983 */ /* 0x0013620000300800 */
[----:B------:R-:W-:-:S03]  /*4040*/  FADD R218, R142, R218 ;  /* 0x000000da8eda7221 */ /* 0x000fc60000000000 */
[----:B------:R0:W-:Y:S01]  /*4050*/  STL [R1+0x40], R214 ;  /* 0x000040d601007387 */ /* 0x0001e20000100800 */
[----:B------:R-:W-:-:S01]  /*4060*/  FADD R219, R143, R219 ;  /* 0x000000db8fdb7221 */ /* 0x000fc20000000000 */
[----:B------:R-:W-:Y:S02]  /*4070*/  FADD R220, R144, R220 ;  /* 0x000000dc90dc7221 */ /* 0x000fe40000000000 */
[----:B0-----:R1:W5:Y:S04]  /*4080*/  LDL.LU R214, [R1+0xd0] ;  /* 0x0000d00001d67983 */ /* 0x0013680000300800 */
[----:B------:R0:W-:Y:S01]  /*4090*/  STL [R1+0x44], R215 ;  /* 0x000044d701007387 */ /* 0x0001e20000100800 */
[----:B------:R-:W-:-:S01]  /*40a0*/  FADD R221, R145, R221 ;  /* 0x000000dd91dd7221 */ /* 0x000fc20000000000 */
[----:B------:R-:W-:-:S02]  /*40b0*/  FADD R222, R146, R222 ;  /* 0x000000de92de7221 */ /* 0x000fc40000000000 */
[----:B0-----:R1:W5:Y:S04]  /*40c0*/  LDL.LU R215, [R1+0xcc] ;  /* 0x0000cc0001d77983 */ /* 0x0013680000300800 */
[----:B------:R0:W-:Y:S01]  /*40d0*/  STL [R1+0x48], R216 ;  /* 0x000048d801007387 */ /* 0x0001e20000100800 */
[----:B------:R-:W-:-:S03]  /*40e0*/  FADD R223, R147, R223 ;  /* 0x000000df93df7221 */ /* 0x000fc60000000000 */
        /* <DEDUP_REMOVED lines=13> */
[----:B------:R0:W-:Y:S04]  /*41c0*/  STL [R1+0x5c], R221 ;  /* 0x00005cdd01007387 */ /* 0x0001e80000100800 */
        /* <DEDUP_REMOVED lines=12> */
[----:B0-----:R1:W5:Y:S01]  /*4290*/  LDL.LU R227, [R1+0x9c] ;  /* 0x00009c0001e37983 */ /* 0x0013620000300800 */
[----:B------:R-:W-:-:S05]  /*42a0*/  UMOV UR6, URZ ;  /* 0x0000003f00067c82 */ /* 0x000fca0008000000 */
.L_x_28:
[----:B------:R-:W-:Y:S05]  /*42b0*/  @!P1 BRA `(.L_x_29) ;  /* 0x0000000000049947 */ /* 0x000fea0003800000 */
[----:B------:R-:W-:Y:S01]  /*42c0*/  BPT.TRAP 0x1 ;  /* 0x000000040000795c */ /* 0x000fe20000300000 */
.L_x_29:
[----:B------:R-:W-:Y:S02]  /*42d0*/  UISETP.GT.U32.AND UP0, UPT, UR13, 0x1, UPT ;  /* 0x000000010d00788c */ /* 0x000fe4000bf04070 */
[----:B------:R-:W-:-:S04]  /*42e0*/  ULEA UR8, UR31, UR12, 0x3 ;  /* 0x0000000c1f087291 */ /* 0x000fc8000f8e183f */
[----:B------:R-:W-:Y:S01]  /*42f0*/  UIADD3 UR8, UR8, 0x58, URZ ;  /* 0x0000005808087890 */ /* 0x000fe2000fffe03f */
[----:B------:R-:W-:-:S03]  /*4300*/  PLOP3.LUT P0, PT, PT, PT, UP0, 0x80, 0x0 ;  /* 0x000000000000781c */ /* 0x000fc60003f0f008 */
[----:B------:R-:W-:-:S09]  /*4310*/  UPRMT UR8, URZ, 0x654, UR8 ;  /* 0x000006543f087896 */ /* 0x000fd20008000008 */
[----:B------:R-:W-:Y:S01]  /*4320*/  SYNCS.ARRIVE.TRANS64.RED.A1T0 RZ, [UR8], RZ ;  /* 0x000000ffffff79a7 */ /* 0x000fe20008100408 */
[----:B------:R-:W-:Y:S05]  /*4330*/  @P0 BRA `(.L_x_30) ;  /* 0x0000000000040947 */ /* 0x000fea0003800000 */
[----:B------:R-:W-:Y:S01]  /*4340*/  BPT.TRAP 0x1 ;  /* 0x000000040000795c */ /* 0x000fe20000300000 */
.L_x_30:
[----:B------:R-:W-:Y:S01]  /*4350*/  UIADD3 UR19, UR19, 0x1, URZ ;  /* 0x0000000113137890 */ /* 0x000fe2000fffe03f */
[C---:B------:R-:W-:Y:S01]  /*4360*/  ISETP.GT.AND P0, PT, R228.reuse, 0x1, PT ;  /* 0x00000001e400780c */ /* 0x040fe20003f04270 */
[----:B------:R-:W-:Y:S01]  /*4370*/  UIADD3 UR31, UR31, 0x1, URZ ;  /* 0x000000011f1f7890 */ /* 0x000fe2000fffe03f */
[----:B------:R-:W-:Y:S01]  /*4380*/  VIADD R228, R228, 0xffffffff ;  /* 0xffffffffe4e47836 */ /* 0x000fe20000000000 */
[----:B------:R-:W-:Y:S02]  /*4390*/  UISETP.NE.AND UP0, UPT, UR19, 0xb, UPT ;  /* 0x0000000b1300788c */ /* 0x000fe4000bf05270 */
[----:B------:R-:W-:Y:S02]  /*43a0*/  UISETP.NE.AND UP1, UPT, UR31, 0xb, UPT ;  /* 0x0000000b1f00788c */ /* 0x000fe4000bf25270 */
[----:B------:R-:W-:Y:S02]  /*43b0*/  USEL UR8, URZ, 0x1, UP0 ;  /* 0x000000013f087887 */ /* 0x000fe40008000000 */
[----:B------:R-:W-:-:S02]  /*43c0*/  USEL UR19, UR19, URZ, UP0 ;  /* 0x0000003f13137287 */ /* 0x000fc40008000000 */
[----:B------:R-:W-:Y:S02]  /*43d0*/  USEL UR31, UR31, URZ, UP1 ;  /* 0x0000003f1f1f7287 */ /* 0x000fe40008800000 */
[----:B-----5:R-:W-:Y:S01]  /*43e0*/  LOP3.LUT R227, R227, UR8, RZ, 0x3c, !PT ;  /* 0x00000008e3e37c12 */ /* 0x020fe2000f8e3cff */
[----:B------:R-:W-:Y:S01]  /*43f0*/  UMOV UR8, 0x1 ;  /* 0x0000000100087882 */ /* 0x000fe20000000000 */
[----:B------:R-:W-:Y:S08]  /*4400*/  @P0 BRA `(.L_x_31) ;  /* 0xffffffec00880947 */ /* 0x000ff0000383ffff */
.L_x_23:
[----:B------:R-:W-:-:S04]  /*4410*/  UISETP.NE.AND UP0, UPT, UR6, URZ, UPT ;  /* 0x0000003f0600728c */ /* 0x000fc8000bf05270 */
[----:B------:R-:W-:-:S06]  /*4420*/  USEL UR6, URZ, 0x1, !UP0 ;  /* 0x000000013f067887 */ /* 0x000fcc000c000000 */
[----:B------:R-:W-:-:S13]  /*4430*/  ISETP.NE.AND P0, PT, RZ, UR6, PT ;  /* 0x00000006ff007c0c */ /* 0x000fda000bf05270 */
[----:B------:R-:W-:Y:S05]  /*4440*/  @!P0 BRA `(.L_x_32) ;  /* 0x0000000c00dc8947 */ /* 0x000fea0003800000 */
[----:B------:R-:W3:Y:S04]  /*4450*/  LDL.LU R227, [R1+0x74] ;  /* 0x0000740001e37983 */ /* 0x000ee80000300800 */
[----:B---3--:R3:W-:Y:S04]  /*4460*/  STL [R1+0x9c], R227 ;  /* 0x00009ce301007387 */ /* 0x0087e80000100800 */
[----:B---3--:R-:W3:Y:S04]  /*4470*/  LDL.LU R227, [R1+0x70] ;  /* 0x0000700001e37983 */ /* 0x008ee80000300800 */
        /* <DEDUP_REMOVED lines=55> */
[----:B---3--:R-:W3:Y:S01]  /*47f0*/  LDL.LU R227, [R1] ;  /* 0x0000000001e37983 */ /* 0x008ee20000300800 */
[----:B------:R-:W-:-:S02]  /*4800*/  WARPGROUP.DEPBAR.LE gsb0, 0x0 ;  /* 0x00008000000079c5 */ /* 0x000fc40000010000 */
[----:B------:R-:W-:Y:S01]  /*4810*/  FADD R226, R24, R226 ;  /* 0x000000e218e27221 */ /* 0x000fe20000000000 */
        /* <DEDUP_REMOVED lines=97> */
[----:B---3--:R-:W-:-:S05]  /*4e30*/  FADD R227, R122, R227 ;  /* 0x000000e37ae37221 */ /* 0x008fca0000000000 */
[----:B------:R3:W-:Y:S04]  /*4e40*/  STL [R1], R227 ;  /* 0x000000e301007387 */ /* 0x0007e80000100800 */
[----:B---3--:R-:W3:Y:S02]  /*4e50*/  LDL.LU R227, [R1+0x10c] ;  /* 0x00010c0001e37983 */ /* 0x008ee40000300800 */
[----:B---3--:R-:W-:-:S05]  /*4e60*/  FADD R227, R123, R227 ;  /* 0x000000e37be37221 */ /* 0x008fca0000000000 */
[----:B------:R3:W-:Y:S04]  /*4e70*/  STL [R1+0x4], R227 ;  /* 0x000004e301007387 */ /* 0x0007e80000100800 */
        /* <DEDUP_REMOVED lines=83> */
[----:B------:R3:W-:Y:S02]  /*53b0*/  STL [R1+0x74], R227 ;  /* 0x000074e301007387 */ /* 0x0007e40000100800 */
.L_x_32:
[----:B---3--:R-:W-:-:S04]  /*53c0*/  IMAD.U32 R227, RZ, RZ, UR30 ;  /* 0x0000001effe37e24 */ /* 0x008fc8000f8e00ff */
[----:B------:R3:W-:Y:S01]  /*53d0*/  SYNCS.ARRIVE.TRANS64.A1T0 RZ, [R227+UR28], RZ ;  /* 0x000000ffe3ff79a7 */ /* 0x0007e2000810001c */
[----:B------:R-:W-:Y:S02]  /*53e0*/  WARPGROUP.DEPBAR.LE gsb0, 0x0 ;  /* 0x00008000000079c5 */ /* 0x000fe40000010000 */
[----:B------:R-:W4:Y:S02]  /*53f0*/  LDC R24, c[0x0][0x28c] ;  /* 0x0000a300ff187b82 */ /* 0x000f240000000800 */
[----:B----4-:R-:W-:-:S13]  /*5400*/  ISETP.GE.AND P0, PT, R24, 0x1, PT ;  /* 0x000000011800780c */ /* 0x010fda0003f06270 */
[----:B---3--:R-:W-:Y:S05]  /*5410*/  @!P0 BRA `(.L_x_33) ;  /* 0x0000000000408947 */ /* 0x008fea0003800000 */
[----:B------:R-:W-:-:S06]  /*5420*/  UISETP.NE.AND UP0, UPT, UR26, 0x3, UPT ;  /* 0x000000031a00788c */ /* 0x000fcc000bf05270 */
[----:B------:R-:W-:-:S13]  /*5430*/  PLOP3.LUT P0, PT, PT, PT, UP0, 0x80, 0x0 ;  /* 0x000000000000781c */ /* 0x000fda0003f0f008 */
[----:B------:R-:W-:Y:S05]  /*5440*/  @!P0 BRA `(.L_x_34) ;  /* 0x0000000000048947 */ /* 0x000fea0003800000 */
[----:B------:R-:W-:Y:S01]  /*5450*/  BPT.TRAP 0x1 ;  /* 0x000000040000795c */ /* 0x000fe20000300000 */
.L_x_34:
[----:B------:R-:W-:Y:S02]  /*5460*/  UIADD3 UR8, UR16, UR5, URZ ;  /* 0x0000000510087290 */ /* 0x000fe4000fffe03f */
[----:B------:R-:W-:Y:S02]  /*5470*/  UISETP.GT.U32.AND UP0, UPT, UR13, 0x1, UPT ;  /* 0x000000010d00788c */ /* 0x000fe4000bf04070 */
[----:B------:R-:W-:-:S04]  /*5480*/  UIMAD.WIDE.U32 UR6, UR8, -0x45d1745d, URZ ;  /* 0xba2e8ba3080678a5 */ /* 0x000fc8000f8e003f */
[----:B------:R-:W-:Y:S01]  /*5490*/  USHF.R.U32.HI UR6, URZ, 0x3, UR7 ;  /* 0x000000033f067899 */ /* 0x000fe20008011607 */
[----:B------:R-:W-:-:S03]  /*54a0*/  PLOP3.LUT P0, PT, PT, PT, UP0, 0x80, 0x0 ;  /* 0x000000000000781c */ /* 0x000fc60003f0f008 */
[----:B------:R-:W-:-:S04]  /*54b0*/  UIMAD UR8, UR6, -0xb, UR8 ;  /* 0xfffffff5060878a4 */ /* 0x000fc8000f8e0208 */
[----:B------:R-:W-:-:S04]  /*54c0*/  ULEA UR8, UR8, UR12, 0x3 ;  /* 0x0000000c08087291 */ /* 0x000fc8000f8e183f */
[----:B------:R-:W-:-:S04]  /*54d0*/  UIADD3 UR8, UR8, 0x58, URZ ;  /* 0x0000005808087890 */ /* 0x000fc8000fffe03f */
[----:B------:R-:W-:-:S09]  /*54e0*/  UPRMT UR8, URZ, 0x654, UR8 ;  /* 0x000006543f087896 */ /* 0x000fd20008000008 */
[----:B------:R-:W-:Y:S01]  /*54f0*/  SYNCS.ARRIVE.TRANS64.RED.A1T0 RZ, [UR8], RZ ;  /* 0x000000ffffff79a7 */ /* 0x000fe20008100408 */
[----:B------:R-:W-:Y:S05]  /*5500*/  @P0 BRA `(.L_x_33) ;  /* 0x0000000000040947 */ /* 0x000fea0003800000 */
[----:B------:R-:W-:Y:S01]  /*5510*/  BPT.TRAP 0x1 ;  /* 0x000000040000795c */ /* 0x000fe20000300000 */
.L_x_33:
[----:B------:R-:W3:Y:S01]  /*5520*/  S2R R25, SR_TID.X ;  /* 0x0000000000197919 */ /* 0x000ee20000002100 */
[----:B------:R-:W-:Y:S01]  /*5530*/  IMAD.U32 R24, RZ, RZ, UR29 ;  /* 0x0000001dff187e24 */ /* 0x000fe2000f8e00ff */
[----:B------:R-:W-:Y:S01]  /*5540*/  UIADD3 UR5, UR27, UR5, URZ ;  /* 0x000000051b057290 */ /* 0x000fe2000fffe03f */
[----:B------:R-:W4:Y:S01]  /*5550*/  LDC R35, c[0x0][0x288] ;  /* 0x0000a200ff237b82 */ /* 0x000f220000000800 */
[----:B------:R-:W-:Y:S02]  /*5560*/  UISETP.GE.U32.AND UP1, UPT, UR27, 0xb, UPT ;  /* 0x0000000b1b00788c */ /* 0x000fe4000bf26070 */
[----:B------:R-:W-:Y:S01]  /*5570*/  SHF.L.U32 R24, R24, 0x1f, RZ ;  /* 0x0000001f18187819 */ /* 0x000fe200000006ff */
[----:B------:R-:W-:Y:S02]  /*5580*/  UISETP.GT.U32.AND UP0, UPT, UR5, 0xa, UPT ;  /* 0x0000000a0500788c */ /* 0x000fe4000bf04070 */
[----:B------:R-:W-:Y:S01]  /*5590*/  UIMAD.WIDE.U32 UR6, UR5, -0x45d1745d, URZ ;  /* 0xba2e8ba3050678a5 */ /* 0x000fe2000f8e003f */
[----:B------:R-:W5:Y:S01]  /*55a0*/  SYNCS.PHASECHK.TRANS64.TRYWAIT P0, [UR17+0x8], R24 ;  /* 0x00000818ff0075a7 */ /* 0x000f620008000151 */
[----:B------:R-:W-:-:S02]  /*55b0*/  UISETP.LT.U32.AND UP0, UPT, UR27, 0xb, UP0 ;  /* 0x0000000b1b00788c */ /* 0x000fc40008701070 */
[----:B------:R-:W-:Y:S02]  /*55c0*/  USHF.R.U32.HI UR6, URZ, 0x3, UR7 ;  /* 0x000000033f067899 */ /* 0x000fe40008011607 */
[----:B------:R-:W-:Y:S02]  /*55d0*/  USEL UR8, URZ, 0x1, !UP0 ;  /* 0x000000013f087887 */ /* 0x000fe4000c000000 */
[----:B------:R-:W-:Y:S02]  /*55e0*/  UIMAD UR5, UR6, -0xb, UR5 ;  /* 0xfffffff5060578a4 */ /* 0x000fe4000f8e0205 */
[----:B------:R-:W-:-:S04]  /*55f0*/  ULOP3.LUT UR4, UR4, UR8, URZ, 0x3c, !UPT ;  /* 0x0000000804047292 */ /* 0x000fc8000f8e3c3f */
[----:B------:R-:W-:Y:S01]  /*5600*/  @UP1 ULOP3.LUT UR4, UR4, 0x1, UR6, 0x78, !UPT ;  /* 0x0000000104041892 */ /* 0x000fe2000f8e7806 */
[----:B---3--:R-:W-:-:S04]  /*5610*/  SHF.R.S32.HI R26, RZ, 0x1f, R25 ;  /* 0x0000001fff1a7819 */ /* 0x008fc80000011419 */
[----:B------:R-:W-:-:S04]  /*5620*/  LEA.HI R26, R26, R25, RZ, 0x7 ;  /* 0x000000191a1a7211 */ /* 0x000fc800078f38ff */
[----:B------:R-:W-:-:S05]  /*5630*/  LOP3.LUT R26, R26, 0xffffff80, RZ, 0xc0, !PT ;  /* 0xffffff801a1a7812 */ /* 0x000fca00078ec0ff */
[----:B------:R-:W-:-:S05]  /*5640*/  IMAD.IADD R26, R25, 0x1, -R26 ;  /* 0x00000001191a7824 */ /* 0x000fca00078e0a1a */
[----:B------:R-:W-:-:S04]  /*5650*/  SHF.R.S32.HI R25, RZ, 0x1f, R26 ;  /* 0x0000001fff197819 */ /* 0x000fc8000001141a */
[----:B------:R-:W-:-:S04]  /*5660*/  LEA.HI R25, R25, R26, RZ, 0x2 ;  /* 0x0000001a19197211 */ /* 0x000fc800078f10ff */
[----:B------:R-:W-:-:S05]  /*5670*/  LOP3.LUT R25, R25, 0xfffffffc, RZ, 0xc0, !PT ;  /* 0xfffffffc19197812 */ /* 0x000fca00078ec0ff */
[----:B------:R-:W-:-:S04]  /*5680*/  IMAD.IADD R40, R26, 0x1, -R25 ;  /* 0x000000011a287824 */ /* 0x000fc800078e0a19 */
[----:B------:R-:W-:Y:S01]  /*5690*/  IMAD.SHL.U32 R32, R40, 0x2, RZ ;  /* 0x0000000228207824 */ /* 0x000fe200078e00ff */
[----:B----45:R-:W-:Y:S06]  /*56a0*/  @!P0 BRA `(.L_x_35) ;  /* 0x000000ac006c8947 */ /* 0x030fec0003800000 */
.L_x_328:
[----:B------:R4:W-:Y:S01]  /*56b0*/  STL [R1+0xa0], R2 ;  /* 0x0000a00201007387 */ /* 0x0009e20000100800 */
[----:B------:R-:W-:Y:S01]  /*56c0*/  ULDC UR8, c[0x0][0x284] ;  /* 0x0000a10000087ab9 */ /* 0x000fe20000000800 */
[----:B------:R-:W-:Y:S01]  /*56d0*/  SHF.R.S32.HI R33, RZ, 0x1f, R32 ;  /* 0x0000001fff217819 */ /* 0x000fe20000011420 */
[----:B------:R-:W-:Y:S01]  /*56e0*/  ULDC.64 UR6, c[0x0][0x5d0] ;  /* 0x0001740000067ab9 */ /* 0x000fe20000000a00 */
[----:B----4-:R-:W4:Y:S04]  /*56f0*/  LDL.LU R2, [R1+0x88] ;  /* 0x0000880001027983 */ /* 0x010f280000300800 */
[----:B------:R0:W-:Y:S04]  /*5700*/  STL [R1+0x9c], R0 ;  /* 0x00009c0001007387 */ /* 0x0001e80000100800 */
[----:B------:R-:W2:Y:S04]  /*5710*/  LDL R227, [R1+0x78] ;  /* 0x0000780001e37983 */ /* 0x000ea80000100800 */
[----:B0-----:R-:W3:Y:S01]  /*5720*/  LDL R0, [R1+0x84] ;  /* 0x0000840001007983 */ /* 0x001ee20000100800 */
[----:B----4-:R-:W-:-:S03]  /*5730*/  IMAD.SHL.U32 R37, R2, 0x100, RZ ;  /* 0x0000010002257824 */ /* 0x010fc600078e00ff */
[----:B------:R0:W5:Y:S01]  /*5740*/  LDL.LU R2, [R1+0xa0] ;  /* 0x0000a00001027983 */ /* 0x0001620000300800 */
[----:B---3--:R-:W-:-:S03]  /*5750*/  IMAD.SHL.U32 R34, R0, 0x40, RZ ;  /* 0x0000004000227824 */ /* 0x008fc600078e00ff */
[----:B------:R0:W5:Y:S02]  /*5760*/  LDL.LU R0, [R1+0x9c] ;  /* 0x00009c0001007983 */ /* 0x0001640000300800 */
[----:B------:R-:W-:Y:S02]  /*5770*/  ISETP.GE.AND P0, PT, R34, UR8, PT ;  /* 0x0000000822007c0c */ /* 0x000fe4000bf06270 */
[----:B--2---:R-:W-:Y:S02]  /*5780*/  SHF.R.S32.HI R38, RZ, 0x1f, R227 ;  /* 0x0000001fff267819 */ /* 0x004fe400000114e3 */
[----:B------:R-:W-:Y:S01]  /*5790*/  ISETP.GE.OR P0, PT, R37, R35, P0 ;  /* 0x000000232500720c */ /* 0x000fe20000706670 */
[----:B------:R-:W-:-:S04]  /*57a0*/  IMAD.WIDE.U32 R24, R227, UR6, R32 ;  /* 0x00000006e3187c25 */ /* 0x000fc8000f8e0020 */
[----:B------:R-:W-:Y:S01]  /*57b0*/  IMAD R26, R38, UR6, RZ ;  /* 0x00000006261a7c24 */ /* 0x000fe2000f8e02ff */
[----:B------:R-:W-:Y:S02]  /*57c0*/  SHF.R.S32.HI R36, RZ, 0x1f, R37 ;  /* 0x0000001fff247819 */ /* 0x000fe40000011425 */
[----:B------:R-:W-:Y:S01]  /*57d0*/  IADD3 R24, P1, R37, R24, RZ ;  /* 0x0000001825187210 */ /* 0x000fe20007f3e0ff */
[----:B------:R-:W-:-:S05]  /*57e0*/  IMAD R27, R227, UR7, R26 ;  /* 0x00000007e31b7c24 */ /* 0x000fca000f8e021a */
[----:B------:R-:W-:Y:S01]  /*57f0*/  IADD3.X R25, R36, R25, R27, P1, !PT ;  /* 0x0000001924197210 */ /* 0x000fe20000ffe41b */
[----:B0-----:R-:W-:Y:S06]  /*5800*/  @P0 BRA `(.L_x_36) ;  /* 0x0000008c00cc0947 */ /* 0x001fec0003800000 */
[----:B------:R0:W-:Y:S01]  /*5810*/  STL.64 [R1+0xa8], R4 ;  /* 0x0000a80401007387 */ /* 0x0001e20000100a00 */
[----:B------:R-:W2:Y:S01]  /*5820*/  LDC.64 R28, c[0x0][0x5c8] ;  /* 0x00017200ff1c7b82 */ /* 0x000ea20000000a00 */
[----:B------:R-:W-:Y:S02]  /*5830*/  ULDC.64 UR6, c[0x0][0x5c0] ;  /* 0x0001700000067ab9 */ /* 0x000fe40000000a00 */
[----:B0-----:R-:W3:Y:S04]  /*5840*/  LDL.64 R4, [R1+0x90] ;  /* 0x0000900001047983 */ /* 0x001ee80000100a00 */
[----:B-----5:R0:W-:Y:S04]  /*5850*/  STL [R1+0xa0], R2 ;  /* 0x0000a00201007387 */ /* 0x0201e80000100800 */
[----:B0-----:R-:W3:Y:S04]  /*5860*/  LDL.LU R2, [R1+0x84] ;  /* 0x0000840001027983 */ /* 0x001ee80000300800 */
[----:B------:R0:W-:Y:S04]  /*5870*/  STL [R1+0x9c], R0 ;  /* 0x00009c0001007387 */ /* 0x0001e80000100800 */
[----:B0-----:R-:W4:Y:S01]  /*5880*/  LDL R0, [R1+0x8c] ;  /* 0x00008c0001007983 */ /* 0x001f220000100800 */
[----:B---3--:R-:W-:-:S03]  /*5890*/  IMAD.WIDE R30, R2, 0x40, R4 ;  /* 0x00000040021e7825 */ /* 0x008fc600078e0204 */
[----:B------:R0:W5:Y:S04]  /*58a0*/  LDL.LU.64 R4, [R1+0xa8] ;  /* 0x0000a80001047983 */ /* 0x0001680000300a00 */
[----:B------:R0:W5:Y:S01]  /*58b0*/  LDL.LU R2, [R1+0xa0] ;  /* 0x0000a00001027983 */ /* 0x0001620000300800 */
[-C--:B--2---:R-:W-:Y:S02]  /*58c0*/  IMAD R26, R31, R28.reuse, RZ ;  /* 0x0000001c1f1a7224 */ /* 0x084fe400078e02ff */
[----:B------:R-:W-:-:S04]  /*58d0*/  IMAD.WIDE.U32 R24, R30, R28, R24 ;  /* 0x0000001c1e187225 */ /* 0x000fc800078e0018 */
[----:B------:R-:W-:Y:S01]  /*58e0*/  IMAD R27, R30, R29, R26 ;  /* 0x0000001d1e1b7224 */ /* 0x000fe200078e021a */
[----:B------:R-:W-:Y:S01]  /*58f0*/  LEA R26, P0, R28, R24, 0x3 ;  /* 0x000000181c1a7211 */ /* 0x000fe200078018ff */
[----:B----4-:R-:W-:Y:S01]  /*5900*/  IMAD.IADD R39, R0, 0x1, -R34 ;  /* 0x0000000100277824 */ /* 0x010fe200078e0a22 */
[----:B------:R-:W-:Y:S01]  /*5910*/  IADD3 R24, P1, R24, UR6, RZ ;  /* 0x0000000618187c10 */ /* 0x000fe2000ff3e0ff */
[----:B------:R0:W5:Y:S01]  /*5920*/  LDL.LU R0, [R1+0x9c] ;  /* 0x00009c0001007983 */ /* 0x0001620000300800 */
[----:B------:R-:W-:Y:S01]  /*5930*/  IMAD.IADD R27, R25, 0x1, R27 ;  /* 0x00000001191b7824 */ /* 0x000fe200078e021b */
[----:B------:R-:W-:-:S04]  /*5940*/  IADD3 R26, P3, R26, UR6, RZ ;  /* 0x000000061a1a7c10 */ /* 0x000fc8000ff7e0ff */
[----:B------:R-:W-:Y:S01]  /*5950*/  LEA.HI.X R29, R28, R27, R29, 0x3, P0 ;  /* 0x0000001b1c1d7211 */ /* 0x000fe200000f1c1d */
[----:B------:R-:W-:Y:S01]  /*5960*/  IMAD R28, R40, -0x2, R35 ;  /* 0xfffffffe281c7824 */ /* 0x000fe200078e0223 */
[----:B------:R-:W-:Y:S01]  /*5970*/  FSETP.NEU.AND P0, PT, RZ, UR25, PT ;  /* 0x00000019ff007c0b */ /* 0x000fe2000bf0d000 */
[----:B------:R-:W-:Y:S01]  /*5980*/  BSSY B0, `(.L_x_36) ;  /* 0x00008db000007945 */ /* 0x000fe20003800000 */
[----:B------:R-:W-:Y:S02]  /*5990*/  IADD3.X R25, R27, UR7, RZ, P1, !PT ;  /* 0x000000071b197c10 */ /* 0x000fe40008ffe4ff */
[----:B------:R-:W-:Y:S01]  /*59a0*/  IADD3.X R27, R29, UR7, RZ, P3, !PT ;  /* 0x000000071d1b7c10 */ /* 0x000fe20009ffe4ff */
[----:B------:R-:W-:-:S08]  /*59b0*/  IMAD.IADD R34, R28, 0x1, -R37 ;  /* 0x000000011c227824 */ /* 0x000fd000078e0a25 */
[----:B0-----:R-:W-:Y:S05]  /*59c0*/  @!P0 BRA `(.L_x_37) ;  /* 0x0000006800d88947 */ /* 0x001fea0003800000 */
[----:B------:R-:W-:Y:S01]  /*59d0*/  ULDC.64 UR6, c[0x0][0x5b8] ;  /* 0x00016e0000067ab9 */ /* 0x000fe20000000a00 */
[----:B------:R-:W-:Y:S01]  /*59e0*/  ULDC.64 UR8, c[0x0][0x5a8] ;  /* 0x00016a0000087ab9 */ /* 0x000fe20000000a00 */
[----:B------:R-:W-:Y:S01]  /*59f0*/  IMAD.WIDE.U32 R32, R227, UR6, R32 ;  /* 0x00000006e3207c25 */ /* 0x000fe2000f8e0020 */
[----:B------:R-:W-:Y:S03]  /*5a00*/  BSSY B1, `(.L_x_38) ;  /* 0x0000010000017945 */ /* 0x000fe60003800000 */
[----:B------:R-:W-:Y:S01]  /*5a10*/  IMAD R28, R38, UR6, RZ ;  /* 0x00000006261c7c24 */ /* 0x000fe2000f8e02ff */
[----:B------:R-:W-:-:S03]  /*5a20*/  IADD3 R32, P0, R37, R32, RZ ;  /* 0x0000002025207210 */ /* 0x000fc60007f1e0ff */
[----:B------:R-:W-:Y:S01]  /*5a30*/  IMAD R29, R227, UR7, R28 ;  /* 0x00000007e31d7c24 */ /* 0x000fe2000f8e021c */
[----:B------:R-:W-:Y:S02]  /*5a40*/  ULDC.64 UR6, c[0x0][0x5b0] ;  /* 0x00016c0000067ab9 */ /* 0x000fe40000000a00 */
[----:B------:R-:W-:Y:S02]  /*5a50*/  IMAD R35, R31, UR6, RZ ;  /* 0x000000061f237c24 */ /* 0x000fe4000f8e02ff */
[----:B------:R-:W-:Y:S02]  /*5a60*/  IADD3.X R33, R36, R33, R29, P0, !PT ;  /* 0x0000002124217210 */ /* 0x000fe400007fe41d */
[----:B------:R-:W-:Y:S01]  /*5a70*/  ISETP.GE.AND P0, PT, R39, 0x1, PT ;  /* 0x000000012700780c */ /* 0x000fe20003f06270 */
[C---:B------:R-:W-:Y:S02]  /*5a80*/  IMAD R35, R30.reuse, UR7, R35 ;  /* 0x000000071e237c24 */ /* 0x040fe4000f8e0223 */
[----:B------:R-:W-:Y:S01]  /*5a90*/  IMAD.WIDE.U32 R28, R30, UR6, R32 ;  /* 0x000000061e1c7c25 */ /* 0x000fe2000f8e0020 */
[----:B------:R-:W-:-:S02]  /*5aa0*/  ISETP.LT.OR P4, PT, R34, 0x1, !P0 ;  /* 0x000000012200780c */ /* 0x000fc40004781670 */
[----:B------:R-:W-:-:S04]  /*5ab0*/  IADD3 R28, P1, R28, UR8, RZ ;  /* 0x000000081c1c7c10 */ /* 0x000fc8000ff3e0ff */
[--C-:B------:R-:W-:Y:S02]  /*5ac0*/  IADD3.X R29, R29, UR9, R35.reuse, P1, !PT ;  /* 0x000000091d1d7c10 */ /* 0x100fe40008ffe423 */
[----:B------:R-:W-:-:S05]  /*5ad0*/  PRMT R35, RZ, 0x7610, R35 ;  /* 0x00007610ff237816 */ /* 0x000fca0000000023 */
[----:B------:R-:W-:Y:S05]  /*5ae0*/  @P4 BRA `(.L_x_39) ;  /* 0x0000000000044947 */ /* 0x000fea0003800000 */
[----:B------:R0:W5:Y:S02]  /*5af0*/  LDG.E.U8 R35, desc[UR22][R28.64] ;  /* 0x000000161c237981 */ /* 0x000164000c1e1100 */
.L_x_39:
[----:B------:R-:W-:Y:S05]  /*5b00*/  BSYNC B1 ;  /* 0x0000000000017941 */ /* 0x000fea0003800000 */
.L_x_38:
[----:B-----5:R-:W-:Y:S01]  /*5b10*/  LOP3.LUT R35, R35, 0xff, RZ, 0xc0, !PT ;  /* 0x000000ff23237812 */ /* 0x020fe200078ec0ff */
[----:B------:R-:W-:Y:S01]  /*5b20*/  BSSY B1, `(.L_x_40) ;  /* 0x000000b000017945 */ /* 0x000fe20003800000 */
[----:B------:R-:W-:Y:S02]  /*5b30*/  ISETP.LT.OR P3, PT, R34, 0x2, !P0 ;  /* 0x000000022200780c */ /* 0x000fe40004761670 */
[----:B------:R-:W-:-:S05]  /*5b40*/  F2FP.F16.E4M3.UNPACK_B R35, R35 ;  /* 0x00000023ff23723e */ /* 0x000fca00020006ff */
[----:B------:R-:W-:-:S05]  /*5b50*/  HADD2.F32 R35, -RZ, R35.H0_H0 ;  /* 0x20000023ff237230 */ /* 0x000fca0000004100 */
[----:B------:R-:W-:-:S04]  /*5b60*/  FMUL R35, R35, UR25 ;  /* 0x0000001923237c20 */ /* 0x000fc80008400000 */
[----:B------:R-:W-:-:S05]  /*5b70*/  FFMA R35, R226, UR24, R35 ;  /* 0x00000018e2237c23 */ /* 0x000fca0008000023 */
[----:B------:R-:W-:Y:S02]  /*5b80*/  F2FP.SATFINITE.E4M3.F32.PACK_AB_MERGE_C R37, RZ, R35, RZ ;  /* 0x00000023ff25723e */ /* 0x000fe400048070ff */
[----:B------:R-:W-:-:S03]  /*5b90*/  PRMT R35, RZ, 0x7610, R35 ;  /* 0x00007610ff237816 */ /* 0x000fc60000000023 */
[----:B------:R2:W-:Y:S01]  /*5ba0*/  @!P4 STG.E.U8 desc[UR22][R24.64], R37 ;  /* 0x000000251800c986 */ /* 0x0005e2000c101116 */
[----:B------:R-:W-:Y:S05]  /*5bb0*/  @P3 BRA `(.L_x_41) ;  /* 0x0000000000043947 */ /* 0x000fea0003800000 */
[----:B------:R3:W5:Y:S02]  /*5bc0*/  LDG.E.U8 R35, desc[UR22][R28.64+0x1] ;  /* 0x000001161c237981 */ /* 0x000764000c1e1100 */
.L_x_41:
[----:B------:R-:W-:Y:S05]  /*5bd0*/  BSYNC B1 ;  /* 0x0000000000017941 */ /* 0x000fea0003800000 */
.L_x_40:
[----:B-----5:R-:W-:Y:S01]  /*5be0*/  LOP3.LUT R35, R35, 0xff, RZ, 0xc0, !PT ;  /* 0x000000ff23237812 */ /* 0x020fe200078ec0ff */
[----:B------:R-:W-:Y:S01]  /*5bf0*/  BSSY B1, `(.L_x_42) ;  /* 0x0000013000017945 */ /* 0x000fe20003800000 */
[----:B--2---:R-:W-:Y:S02]  /*5c00*/  IADD3 R37, P1, R30, 0x8, RZ ;  /* 0x000000081e257810 */ /* 0x004fe40007f3e0ff */
[----:B------:R-:W-:-:S03]  /*5c10*/  F2FP.F16.E4M3.UNPACK_B R35, R35 ;  /* 0x00000023ff23723e */ /* 0x000fc600020006ff */
[----:B------:R-:W-:Y:S01]  /*5c20*/  IMAD.X R31, RZ, RZ, R31, P1 ;  /* 0x000000ffff1f7224 */ /* 0x000fe200008e061f */
[----:B------:R-:W-:Y:S01]  /*5c30*/  ISETP.GE.AND P1, PT, R39, 0x9, PT ;  /* 0x000000092700780c */ /* 0x000fe20003f26270 */
[----:B------:R-:W-:Y:S02]  /*5c40*/  HADD2.F32 R35, -RZ, R35.H0_H0 ;  /* 0x20000023ff237230 */ /* 0x000fe40000004100 */
[----:B------:R-:W-:Y:S01]  /*5c50*/  IMAD R36, R31, UR6, RZ ;  /* 0x000000061f247c24 */ /* 0x000fe2000f8e02ff */
[----:B------:R-:W-:Y:S01]  /*5c60*/  ISETP.LT.OR P5, PT, R34, 0x1, !P1 ;  /* 0x000000012200780c */ /* 0x000fe20004fa1670 */
[----:B------:R-:W-:-:S04]  /*5c70*/  IMAD.WIDE.U32 R32, R37, UR6, R32 ;  /* 0x0000000625207c25 */ /* 0x000fc8000f8e0020 */
[----:B------:R-:W-:Y:S01]  /*5c80*/  FMUL R30, R35, UR25 ;  /* 0x00000019231e7c20 */ /* 0x000fe20008400000 */
[----:B------:R-:W-:-:S03]  /*5c90*/  IMAD R37, R37, UR7, R36 ;  /* 0x0000000725257c24 */ /* 0x000fc6000f8e0224 */
[----:B------:R-:W-:Y:S01]  /*5ca0*/  FFMA R225, R225, UR24, R30 ;  /* 0x00000018e1e17c23 */ /* 0x000fe2000800001e */
[----:B------:R-:W-:Y:S02]  /*5cb0*/  IADD3 R30, P4, R32, UR8, RZ ;  /* 0x00000008201e7c10 */ /* 0x000fe4000ff9e0ff */
[----:B------:R-:W-:Y:S02]  /*5cc0*/  PRMT R32, RZ, 0x7610, R32 ;  /* 0x00007610ff207816 */ /* 0x000fe40000000020 */
[----:B------:R-:W-:Y:S02]  /*5cd0*/  F2FP.SATFINITE.E4M3.F32.PACK_AB_MERGE_C R225, RZ, R225, RZ ;  /* 0x000000e1ffe1723e */ /* 0x000fe400048070ff */
[----:B------:R-:W-:-:S03]  /*5ce0*/  IADD3.X R31, R33, UR9, R37, P4, !PT ;  /* 0x00000009211f7c10 */ /* 0x000fc6000a7fe425 */
[----:B------:R2:W-:Y:S01]  /*5cf0*/  @!P3 STG.E.U8 desc[UR22][R24.64+0x1], R225 ;  /* 0x000001e11800b986 */ /* 0x0005e2000c101116 */
[----:B------:R-:W-:Y:S05]  /*5d00*/  @P5 BRA `(.L_x_43) ;  /* 0x0000000000045947 */ /* 0x000fea0003800000 */
[----:B------:R4:W5:Y:S02]  /*5d10*/  LDG.E.U8 R32, desc[UR22][R30.64] ;  /* 0x000000161e207981 */ /* 0x000964000c1e1100 */
.L_x_43:
[----:B------:R-:W-:Y:S05]  /*5d20*/  BSYNC B1 ;  /* 0x0000000000017941 */ /* 0x000fea0003800000 */
.L_x_42:
[----:B-----5:R-:W-:Y:S01]  /*5d30*/  LOP3.LUT R32, R32, 0xff, RZ, 0xc0, !PT ;  /* 0x000000ff20207812 */ /* 0x020fe200078ec0ff */
[----:B------:R-:W-:Y:S01]  /*5d40*/  BSSY B1, `(.L_x_44) ;  /* 0x000000b000017945 */ /* 0x000fe20003800000 */
[----:B------:R-:W-:Y:S02]  /*5d50*/  ISETP.LT.OR P3, PT, R34, 0x2, !P1 ;  /* 0x000000022200780c */ /* 0x000fe40004f61670 */
[----:B------:R-:W-:-:S05]  /*5d60*/  F2FP.F16.E4M3.UNPACK_B R32, R32 ;  /* 0x00000020ff20723e */ /* 0x000fca00020006ff */
[----:B------:R-:W-:-:S05]  /*5d70*/  HADD2.F32 R32, -RZ, R32.H0_H0 ;  /* 0x20000020ff207230 */ /* 0x000fca0000004100 */
[----:B------:R-:W-:Y:S01]  /*5d80*/  FMUL R33, R32, UR25 ;  /* 0x0000001920217c20 */ /* 0x000fe20008400000 */
[----:B------:R-:W-:-:S03]  /*5d90*/  PRMT R32, RZ, 0x7610, R32 ;  /* 0x00007610ff207816 */ /* 0x000fc60000000020 */
[----:B------:R-:W-:-:S05]  /*5da0*/  FFMA R33, R224, UR24, R33 ;  /* 0x00000018e0217c23 */ /* 0x000fca0008000021 */
[----:B------:R-:W-:-:S05]  /*5db0*/  F2FP.SATFINITE.E4M3.F32.PACK_AB_MERGE_C R33, RZ, R33, RZ ;  /* 0x00000021ff21723e */ /* 0x000fca00048070ff */
[----:B------:R0:W-:Y:S01]  /*5dc0*/  @!P5 STG.E.U8 desc[UR22][R26.64], R33 ;  /* 0x000000211a00d986 */ /* 0x0001e2000c101116 */
[----:B------:R-:W-:Y:S05]  /*5dd0*/  @P3 BRA `(.L_x_45) ;  /* 0x0000000000043947 */ /* 0x000fea0003800000 */
[----:B------:R0:W5:Y:S02]  /*5de0*/  LDG.E.U8 R32, desc[UR22][R30.64+0x1] ;  /* 0x000001161e207981 */ /* 0x000164000c1e1100 */
.L_x_45:
[----:B------:R-:W-:Y:S05]  /*5df0*/  BSYNC B1 ;  /* 0x0000000000017941 */ /* 0x000fea0003800000 */
.L_x_44:
[----:B-----5:R-:W-:Y:S01]  /*5e00*/  LOP3.LUT R32, R32, 0xff, RZ, 0xc0, !PT ;  /* 0x000000ff20207812 */ /* 0x020fe200078ec0ff */
[----:B------:R-:W-:Y:S01]  /*5e10*/  BSSY B1, `(.L_x_46) ;  /* 0x000000b000017945 */ /* 0x000fe20003800000 */
[----:B------:R-:W-:Y:S02]  /*5e20*/  ISETP.LT.OR P4, PT, R34, 0x9, !P0 ;  /* 0x000000092200780c */ /* 0x000fe40004781670 */
[----:B------:R-:W-:-:S05]  /*5e30*/  F2FP.F16.E4M3.UNPACK_B R32, R32 ;  /* 0x00000020ff20723e */ /* 0x000fca00020006ff */
[----:B------:R-:W-:-:S05]  /*5e40*/  HADD2.F32 R32, -RZ, R32.H0_H0 ;  /* 0x20000020ff207230 */ /* 0x000fca0000004100 */
[----:B------:R-:W-:-:S04]  /*5e50*/  FMUL R32, R32, UR25 ;  /* 0x0000001920207c20 */ /* 0x000fc80008400000 */
[----:B------:R-:W-:-:S05]  /*5e60*/  FFMA R32, R223, UR24, R32 ;  /* 0x00000018df207c23 */ /* 0x000fca0008000020 */
[----:B0-----:R-:W-:Y:S02]  /*5e70*/  F2FP.SATFINITE.E4M3.F32.PACK_AB_MERGE_C R33, RZ, R32, RZ ;  /* 0x00000020ff21723e */ /* 0x001fe400048070ff */
[----:B------:R-:W-:-:S03]  /*5e80*/  PRMT R32, RZ, 0x7610, R32 ;  /* 0x00007610ff207816 */ /* 0x000fc60000000020 */
[----:B------:R0:W-:Y:S01]  /*5e90*/  @!P3 STG.E.U8 desc[UR22][R26.64+0x1], R33 ;  /* 0x000001211a00b986 */ /* 0x0001e2000c101116 */
[----:B------:R-:W-:Y:S05]  /*5ea0*/  @P4 BRA `(.L_x_47) ;  /* 0x0000000000044947 */ /* 0x000fea0003800000 */
[----:B------:R0:W5:Y:S02]  /*5eb0*/  LDG.E.U8 R32, desc[UR22][R28.64+0x8] ;  /* 0x000008161c207981 */ /* 0x000164000c1e1100 */
.L_x_47:
[----:B------:R-:W-:Y:S05]  /*5ec0*/  BSYNC B1 ;  /* 0x0000000000017941 */ /* 0x000fea0003800000 */
.L_x_46:
[----:B-----5:R-:W-:Y:S01]  /*5ed0*/  LOP3.LUT R32, R32, 0xff, RZ, 0xc0, !PT ;  /* 0x000000ff20207812 */ /* 0x020fe200078ec0ff */
[----:B------:R-:W-:Y:S01]  /*5ee0*/  BSSY B1, `(.L_x_48) ;  /* 0x000000b000017945 */ /* 0x000fe20003800000 */
[----:B------:R-:W-:Y:S02]  /*5ef0*/  ISETP.LT.OR P3, PT, R34, 0xa, !P0 ;  /* 0x0000000a2200780c */ /* 0x000fe40004761670 */
[----:B------:R-:W-:-:S05]  /*5f00*/  F2FP.F16.E4M3.UNPACK_B R32, R32 ;  /* 0x00000020ff20723e */ /* 0x000fca00020006ff */
[----:B------:R-:W-:-:S05]  /*5f10*/  HADD2.F32 R32, -RZ, R32.H0_H0 ;  /* 0x20000020ff207230 */ /* 0x000fca0000004100 */
[----:B0-----:R-:W-:Y:S01]  /*5f20*/  FMUL R33, R32, UR25 ;  /* 0x0000001920217c20 */ /* 0x001fe20008400000 */
[----:B------:R-:W-:-:S03]  /*5f30*/  PRMT R32, RZ, 0x7610, R32 ;  /* 0x00007610ff207816 */ /* 0x000fc60000000020 */
[----:B------:R-:W-:-:S05]  /*5f40*/  FFMA R33, R222, UR24, R33 ;  /* 0x00000018de217c23 */ /* 0x000fca0008000021 */
[----:B------:R-:W-:-:S05]  /*5f50*/  F2FP.SATFINITE.E4M3.F32.PACK_AB_MERGE_C R33, RZ, R33, RZ ;  /* 0x00000021ff21723e */ /* 0x000fca00048070ff */
[----:B------:R0:W-:Y:S01]  /*5f60*/  @!P4 STG.E.U8 desc[UR22][R24.64+0x8], R33 ;  /* 0x000008211800c986 */ /* 0x0001e2000c101116 */
[----:B------:R-:W-:Y:S05]  /*5f70*/  @P3 BRA `(.L_x_49) ;  /* 0x0000000000043947 */ /* 0x000fea0003800000 */
[----:B------:R0:W5:Y:S02]  /*5f80*/  LDG.E.U8 R32, desc[UR22][R28.64+0x9] ;  /* 0x000009161c207981 */ /* 0x000164000c1e1100 */
.L_x_49:
[----:B------:R-:W-:Y:S05]  /*5f90*/  BSYNC B1 ;  /* 0x0000000000017941 */ /* 0x000fea0003800000 */
.L_x_48:
        /* <DEDUP_REMOVED lines=12> */
.L_x_51:
[----:B------:R-:W-:Y:S05]  /*6060*/  BSYNC B1 ;  /* 0x0000000000017941 */ /* 0x000fea0003800000 */
.L_x_50:
        /* <DEDUP_REMOVED lines=12> */
.L_x_53:
[----:B------:R-:W-:Y:S05]  /*6130*/  BSYNC B1 ;  /* 0x0000000000017941 */ /* 0x000fea0003800000 */
.L_x_52:
        /* <DEDUP_REMOVED lines=12> */
.L_x_55:
[----:B------:R-:W-:Y:S05]  /*6200*/  BSYNC B1 ;  /* 0x0000000000017941 */ /* 0x000fea0003800000 */
.L_x_54:
        /* <DEDUP_REMOVED lines=12> */
.L_x_57:
[----:B------:R-:W-:Y:S05]  /*62d0*/  BSYNC B1 ;  /* 0x0000000000017941 */ /* 0x000fea0003800000 */
.L_x_56:
        /* <DEDUP_REMOVED lines=12> */
.L_x_59:
[----:B------:R-:W-:Y:S05]  /*63a0*/  BSYNC B1 ;  /* 0x0000000000017941 */ /* 0x000fea0003800000 */
.L_x_58:
        /* <DEDUP_REMOVED lines=12> */
.L_x_61:
[----:B------:R-:W-:Y:S05]  /*6470*/  BSYNC B1 ;  /* 0x0000000000017941 */ /* 0x000fea0003800000 */
.L_x_60:
        /* <DEDUP_REMOVED lines=12> */
.L_x_63:
[----:B------:R-:W-:Y:S05]  /*6540*/  BSYNC B1 ;  /* 0x0000000000017941 */ /* 0x000fea0003800000 */
.L_x_62:
        /* <DEDUP_REMOVED lines=12> */
.L_x_65:
[----:B------:R-:W-:Y:S05]  /*6610*/  BSYNC B1 ;  /* 0x0000000000017941 */ /* 0x000fea0003800000 */
.L_x_64:
        /* <DEDUP_REMOVED lines=12> */
.L_x_67:
[----:B------:R-:W-:Y:S05]  /*66e0*/  BSYNC B1 ;  /* 0x0000000000017941 */ /* 0x000fea0003800000 */
.L_x_66:
        /* <DEDUP_REMOVED lines=12> */
.L_x_69:
[----:B------:R-:W-:Y:S05]  /*67b0*/  BSYNC B1 ;  /* 0x0000000000017941 */ /* 0x000fea0003800000 */
.L_x_68:
        /* <DEDUP_REMOVED lines=12> */
.L_x_71:
[----:B------:R-:W-:Y:S05]  /*6880*/  BSYNC B1 ;  /* 0x0000000000017941 */ /* 0x000fea0003800000 */
.L_x_70:
        /* <DEDUP_REMOVED lines=12> */
.L_x_73:
[----:B------:R-:W-:Y:S05]  /*6950*/  BSYNC B1 ;  /* 0x0000000000017941 */ /* 0x000fea0003800000 */
.L_x_72:
        /* <DEDUP_REMOVED lines=12> */
.L_x_75:
[----:B------:R-:W-:Y:S05]  /*6a20*/  BSYNC B1 ;  /* 0x0000000000017941 */ /* 0x000fea0003800000 */
.L_x_74:
        /* <DEDUP_REMOVED lines=12> */
.L_x_77:
[----:B------:R-:W-:Y:S05]  /*6af0*/  BSYNC B1 ;  /* 0x0000000000017941 */ /* 0x000fea0003800000 */
.L_x_76:
        /* <DEDUP_REMOVED lines=12> */
.L_x_79:
[----:B------:R-:W-:Y:S05]  /*6bc0*/  BSYNC B1 ;  /* 0x0000000000017941 */ /* 0x000fea0003800000 */
.L_x_78:
        /* <DEDUP_REMOVED lines=12> */
.L_x_81:
[----:B------:R-:W-:Y:S05]  /*6c90*/  BSYNC B1 ;  /* 0x0000000000017941 */ /* 0x000fea0003800000 */
.L_x_80:
        /* <DEDUP_REMOVED lines=12> */
.L_x_83:
[----:B------:R-:W-:Y:S05]  /*6d60*/  BSYNC B1 ;  /* 0x0000000000017941 */ /* 0x000fea0003800000 */
.L_x_82:
        /* <DEDUP_REMOVED lines=12> */
.L_x_85:
[----:B------:R-:W-:Y:S05]  /*6e30*/  BSYNC B1 ;  /* 0x0000000000017941 */ /* 0x000fea0003800000 */
.L_x_84:
        /* <DEDUP_REMOVED lines=12> */
.L_x_87:
[----:B------:R-:W-:Y:S05]  /*6f00*/  BSYNC B1 ;  /* 0x0000000000017941 */ /* 0x000fea0003800000 */
.L_x_86:
        /* <DEDUP_REMOVED lines=12> */
.L_x_89:
[----:B------:R-:W-:Y:S05]  /*6fd0*/  BSYNC B1 ;  /* 0x0000000000017941 */ /* 0x000fea0003800000 */
.L_x_88:
        /* <DEDUP_REMOVED lines=12> */
.L_x_91:
[----:B------:R-:W-:Y:S05]  /*70a0*/  BSYNC B1 ;  /* 0x0000000000017941 */ /* 0x000fea0003800000 */
.L_x_90:
        /* <DEDUP_REMOVED lines=12> */
.L_x_93:
[----:B------:R-:W-:Y:S05]  /*7170*/  BSYNC B1 ;  /* 0x0000000000017941 */ /* 0x000fea0003800000 */
.L_x_92:
        /* <DEDUP_REMOVED lines=12> */
.L_x_95:
[----:B------:R-:W-:Y:S05]  /*7240*/  BSYNC B1 ;  /* 0x0000000000017941 */ /* 0x000fea0003800000 */
.L_x_94:
        /* <DEDUP_REMOVED lines=12> */
.L_x_97:
[----:B------:R-:W-:Y:S05]  /*7310*/  BSYNC B1 ;  /* 0x0000000000017941 */ /* 0x000fea0003800000 */
.L_x_96:
        /* <DEDUP_REMOVED lines=12> */
.L_x_99:
[----:B------:R-:W-:Y:S05]  /*73e0*/  BSYNC B1 ;  /* 0x0000000000017941 */ /* 0x000fea0003800000 */
.L_x_98:
        /* <DEDUP_REMOVED lines=12> */
.L_x_101:
[----:B------:R-:W-:Y:S05]  /*74b0*/  BSYNC B1 ;  /* 0x0000000000017941 */ /* 0x000fea0003800000 */
.L_x_100:
        /* <DEDUP_REMOVED lines=12> */
.L_x_103:
[----:B------:R-:W-:Y:S05]  /*7580*/  BSYNC B1 ;  /* 0x0000000000017941 */ /* 0x000fea0003800000 */
.L_x_102:
        /* <DEDUP_REMOVED lines=12> */
.L_x_105:
[----:B------:R-:W-:Y:S05]  /*7650*/  BSYNC B1 ;  /* 0x0000000000017941 */ /* 0x000fea0003800000 */
.L_x_104:
        /* <DEDUP_REMOVED lines=12> */
.L_x_107:
[----:B------:R-:W-:Y:S05]  /*7720*/  BSYNC B1 ;  /* 0x0000000000017941 */ /* 0x000fea0003800000 */
.L_x_106:
        /* <DEDUP_REMOVED lines=12> */
.L_x_109:
[----:B------:R-:W-:Y:S05]  /*77f0*/  BSYNC B1 ;  /* 0x0000000000017941 */ /* 0x000fea0003800000 */
.L_x_108:
        /* <DEDUP_REMOVED lines=12> */
.L_x_111:
[----:B------:R-:W-:Y:S05]  /*78c0*/  BSYNC B1 ;  /* 0x0000000000017941 */ /* 0x000fea0003800000 */
.L_x_110:
        /* <DEDUP_REMOVED lines=12> */
.L_x_113:
[----:B------:R-:W-:Y:S05]  /*7990*/  BSYNC B1 ;  /* 0x0000000000017941 */ /* 0x000fea0003800000 */
.L_x_112:
        /* <DEDUP_REMOVED lines=12> */
.L_x_115:
[----:B------:R-:W-:Y:S05]  /*7a60*/  BSYNC B1 ;  /* 0x0000000000017941 */ /* 0x000fea0003800000 */
.L_x_114:
        /* <DEDUP_REMOVED lines=12> */
.L_x_117:
[----:B------:R-:W-:Y:S05]  /*7b30*/  BSYNC B1 ;  /* 0x0000000000017941 */ /* 0x000fea0003800000 */
.L_x_116:
        /* <DEDUP_REMOVED lines=12> */
.L_x_119:
[----:B------:R-:W-:Y:S05]  /*7c00*/  BSYNC B1 ;  /* 0x0000000000017941 */ /* 0x000fea0003800000 */
.L_x_118:
        /* <DEDUP_REMOVED lines=12> */
.L_x_121:
[----:B------:R-:W-:Y:S05]  /*7cd0*/  BSYNC B1 ;  /* 0x0000000000017941 */ /* 0x000fea0003800000 */
.L_x_120:
        /* <DEDUP_REMOVED lines=12> */
.L_x_123:
[----:B------:R-:W-:Y:S05]  /*7da0*/  BSYNC B1 ;  /* 0x0000000000017941 */ /* 0x000fea0003800000 */
.L_x_122:
        /* <DEDUP_REMOVED lines=12> */
.L_x_125:
[----:B------:R-:W-:Y:S05]  /*7e70*/  BSYNC B1 ;  /* 0x0000000000017941 */ /* 0x000fea0003800000 */
.L_x_124:
        /* <DEDUP_REMOVED lines=12> */
.L_x_127:
[----:B------:R-:W-:Y:S05]  /*7f40*/  BSYNC B1 ;  /* 0x0000000000017941 */ /* 0x000fea0003800000 */
.L_x_126:
        /* <DEDUP_REMOVED lines=12> */
.L_x_129:
[----:B------:R-:W-:Y:S05]  /*8010*/  BSYNC B1 ;  /* 0x0000000000017941 */ /* 0x000fea0003800000 */
.L_x_128:
        /* <DEDUP_REMOVED lines=12> */
.L_x_131:
[----:B------:R-:W-:Y:S05]  /*80e0*/  BSYNC B1 ;  /* 0x0000000000017941 */ /* 0x000fea0003800000 */
.L_x_130:
        /* <DEDUP_REMOVED lines=12> */
.L_x_133:
[----:B------:R-:W-:Y:S05]  /*81b0*/  BSYNC B1 ;  /* 0x0000000000017941 */ /* 0x000fea0003800000 */
.L_x_132:
        /* <DEDUP_REMOVED lines=12> */
.L_x_135:
[----:B------:R-:W-:Y:S05]  /*8280*/  BSYNC B1 ;  /* 0x0000000000017941 */ /* 0x000fea0003800000 */
.L_x_134:
        /* <DEDUP_REMOVED lines=12> */
.L_x_137:
[----:B------:R-:W-:Y:S05]  /*8350*/  BSYNC B1 ;  /* 0x0000000000017941 */ /* 0x000fea0003800000 */
.L_x_136:
        /* <DEDUP_REMOVED lines=12> */
.L_x_139:
[----:B------:R-:W-:Y:S05]  /*8420*/  BSYNC B1 ;  /* 0x0000000000017941 */ /* 0x000fea0003800000 */
.L_x_138:
        /* <DEDUP_REMOVED lines=12> */
.L_x_141:
[----:B------:R-:W-:Y:S05]  /*84f0*/  BSYNC B1 ;  /* 0x0000000000017941 */ /* 0x000fea0003800000 */
.L_x_140:
        /* <DEDUP_REMOVED lines=12> */
.L_x_143:
[----:B------:R-:W-:Y:S05]  /*85c0*/  BSYNC B1 ;  /* 0x0000000000017941 */ /* 0x000fea0003800000 */
.L_x_142:
        /* <DEDUP_REMOVED lines=12> */
.L_x_145:
[----:B------:R-:W-:Y:S05]  /*8690*/  BSYNC B1 ;  /* 0x0000000000017941 */ /* 0x000fea0003800000 */
.L_x_144:
        /* <DEDUP_REMOVED lines=12> */
.L_x_147:
[----:B------:R-:W-:Y:S05]  /*8760*/  BSYNC B1 ;  /* 0x0000000000017941 */ /* 0x000fea0003800000 */
.L_x_146:
        /* <DEDUP_REMOVED lines=12> */
.L_x_149:
[----:B------:R-:W-:Y:S05]  /*8830*/  BSYNC B1 ;  /* 0x0000000000017941 */ /* 0x000fea0003800000 */
.L_x_148:
        /* <DEDUP_REMOVED lines=12> */
.L_x_151:
[----:B------:R-:W-:Y:S05]  /*8900*/  BSYNC B1 ;  /* 0x0000000000017941 */ /* 0x000fea0003800000 */
.L_x_150:
        /* <DEDUP_REMOVED lines=12> */
.L_x_153:
[----:B------:R-:W-:Y:S05]  /*89d0*/  BSYNC B1 ;  /* 0x0000000000017941 */ /* 0x000fea0003800000 */
.L_x_152:
        /* <DEDUP_REMOVED lines=12> */
.L_x_155:
[----:B------:R-:W-:Y:S05]  /*8aa0*/  BSYNC B1 ;  /* 0x0000000000017941 */ /* 0x000fea0003800000 */
.L_x_154:
        /* <DEDUP_REMOVED lines=12> */
.L_x_157:
[----:B------:R-:W-:Y:S05]  /*8b70*/  BSYNC B1 ;  /* 0x0000000000017941 */ /* 0x000fea0003800000 */
.L_x_156:
        /* <DEDUP_REMOVED lines=12> */
.L_x_159:
[----:B------:R-:W-:Y:S05]  /*8c40*/  BSYNC B1 ;  /* 0x0000000000017941 */ /* 0x000fea0003800000 */
.L_x_158:
        /* <DEDUP_REMOVED lines=12> */
.L_x_161:
[----:B------:R-:W-:Y:S05]  /*8d10*/  BSYNC B1 ;  /* 0x0000000000017941 */ /* 0x000fea0003800000 */
.L_x_160:
        /* <DEDUP_REMOVED lines=12> */
.L_x_163:
[----:B------:R-:W-:Y:S05]  /*8de0*/  BSYNC B1 ;  /* 0x0000000000017941 */ /* 0x000fea0003800000 */
.L_x_162:
        /* <DEDUP_REMOVED lines=12> */
.L_x_165:
[----:B------:R-:W-:Y:S05]  /*8eb0*/  BSYNC B1 ;  /* 0x0000000000017941 */ /* 0x000fea0003800000 */
.L_x_164:
        /* <DEDUP_REMOVED lines=12> */
.L_x_167:
[----:B------:R-:W-:Y:S05]  /*8f80*/  BSYNC B1 ;  /* 0x0000000000017941 */ /* 0x000fea0003800000 */
.L_x_166:
        /* <DEDUP_REMOVED lines=12> */
.L_x_169:
[----:B------:R-:W-:Y:S05]  /*9050*/  BSYNC B1 ;  /* 0x0000000000017941 */ /* 0x000fea0003800000 */
.L_x_168:
        /* <DEDUP_REMOVED lines=12> */
.L_x_171:
[----:B------:R-:W-:Y:S05]  /*9120*/  BSYNC B1 ;  /* 0x0000000000017941 */ /* 0x000fea0003800000 */
.L_x_170:
        /* <DEDUP_REMOVED lines=12> */
.L_x_173:
[----:B------:R-:W-:Y:S05]  /*91f0*/  BSYNC B1 ;  /* 0x0000000000017941 */ /* 0x000fea0003800000 */
.L_x_172:
        /* <DEDUP_REMOVED lines=12> */
.L_x_175:
[----:B------:R-:W-:Y:S05]  /*92c0*/  BSYNC B1 ;  /* 0x0000000000017941 */ /* 0x000fea0003800000 */
.L_x_174:
        /* <DEDUP_REMOVED lines=12> */
.L_x_177:
[----:B------:R-:W-:Y:S05]  /*9390*/  BSYNC B1 ;  /* 0x0000000000017941 */ /* 0x000fea0003800000 */
.L_x_176:
        /* <DEDUP_REMOVED lines=12> */
.L_x_179:
[----:B------:R-:W-:Y:S05]  /*9460*/  BSYNC B1 ;  /* 0x0000000000017941 */ /* 0x000fea0003800000 */
.L_x_178:
        /* <DEDUP_REMOVED lines=12> */
.L_x_181:
[----:B------:R-:W-:Y:S05]  /*9530*/  BSYNC B1 ;  /* 0x0000000000017941 */ /* 0x000fea0003800000 */
.L_x_180:
        /* <DEDUP_REMOVED lines=12> */
.L_x_183:
[----:B------:R-:W-:Y:S05]  /*9600*/  BSYNC B1 ;  /* 0x0000000000017941 */ /* 0x000fea0003800000 */
.L_x_182:
        /* <DEDUP_REMOVED lines=12> */
.L_x_185:
[----:B------:R-:W-:Y:S05]  /*96d0*/  BSYNC B1 ;  /* 0x0000000000017941 */ /* 0x000fea0003800000 */
.L_x_184:
        /* <DEDUP_REMOVED lines=12> */
.L_x_187:
[----:B------:R-:W-:Y:S05]  /*97a0*/  BSYNC B1 ;  /* 0x0000000000017941 */ /* 0x000fea0003800000 */
.L_x_186:
        /* <DEDUP_REMOVED lines=12> */
.L_x_189:
[----:B------:R-:W-:Y:S05]  /*9870*/  BSYNC B1 ;  /* 0x0000000000017941 */ /* 0x000fea0003800000 */
.L_x_188:
[----:B-----5:R-:W-:Y:S01]  /*9880*/  LOP3.LUT R32, R32, 0xff, RZ, 0xc0, !PT ;  /* 0x000000ff20207812 */ /* 0x020fe200078ec0ff */
[----:B------:R-:W-:Y:S01]  /*9890*/  BSSY B1, `(.L_x_190) ;  /* 0x000000b000017945 */ /* 0x000fe20003800000 */
[----:B------:R-:W-:Y:S02]  /*98a0*/  ISETP.LT.OR P4, PT, R34, 0x99, !P0 ;  /* 0x000000992200780c */ /* 0x000fe40004781670 */
[----:B------:R-:W-:-:S05]  /*98b0*/  F2FP.F16.E4M3.UNPACK_B R32, R32 ;  /* 0x00000020ff20723e */ /* 0x000fca00020006ff */
[----:B------:R-:W-:-:S05]  /*98c0*/  HADD2.F32 R32, -RZ, R32.H0_H0 ;  /* 0x20000020ff207230 */ /* 0x000fca0000004100 */
[----:B------:R-:W-:-:S04]  /*98d0*/  FMUL R32, R32, UR25 ;  /* 0x0000001920207c20 */ /* 0x000fc80008400000 */
[----:B------:R-:W-:Y:S01]  /*98e0*/  FFMA R32, R23, UR24, R32 ;  /* 0x0000001817207c23 */ /* 0x000fe20008000020 */
[----:B------:R-:W-:-:S04]  /*98f0*/  PRMT R23, RZ, 0x7610, R23 ;  /* 0x00007610ff177816 */ /* 0x000fc80000000017 */
[----:B0-----:R-:W-:-:S05]  /*9900*/  F2FP.SATFINITE.E4M3.F32.PACK_AB_MERGE_C R33, RZ, R32, RZ ;  /* 0x00000020ff21723e */ /* 0x001fca00048070ff */
[----:B------:R0:W-:Y:S01]  /*9910*/  @!P3 STG.E.U8 desc[UR22][R26.64+0x91], R33 ;  /* 0x000091211a00b986 */ /* 0x0001e2000c101116 */
[----:B------:R-:W-:Y:S05]  /*9920*/  @P4 BRA `(.L_x_191) ;  /* 0x0000000000044947 */ /* 0x000fea0003800000 */
[----:B------:R0:W5:Y:S02]  /*9930*/  LDG.E.U8 R23, desc[UR22][R28.64+0x98] ;  /* 0x000098161c177981 */ /* 0x000164000c1e1100 */
.L_x_191:
[----:B------:R-:W-:Y:S05]  /*9940*/  BSYNC B1 ;  /* 0x0000000000017941 */ /* 0x000fea0003800000 */
.L_x_190:
        /* <DEDUP_REMOVED lines=8> */
[----:B------:R-:W-:-:S05]  /*99d0*/  F2FP.SATFINITE.E4M3.F32.PACK_AB_MERGE_C R23, RZ, R23, RZ ;  /* 0x00000017ff17723e */ /* 0x000fca00048070ff */
[----:B------:R0:W-:Y:S01]  /*99e0*/  @!P4 STG.E.U8 desc[UR22][R24.64+0x98], R23 ;  /* 0x000098171800c986 */ /* 0x0001e2000c101116 */
[----:B------:R-:W-:Y:S05]  /*99f0*/  @P3 BRA `(.L_x_193) ;  /* 0x0000000000043947 */ /* 0x000fea0003800000 */
[----:B------:R0:W5:Y:S02]  /*9a00*/  LDG.E.U8 R22, desc[UR22][R28.64+0x99] ;  /* 0x000099161c167981 */ /* 0x000164000c1e1100 */
.L_x_193:
[----:B------:R-:W-:Y:S05]  /*9a10*/  BSYNC B1 ;  /* 0x0000000000017941 */ /* 0x000fea0003800000 */
.L_x_192:
        /* <DEDUP_REMOVED lines=12> */
.L_x_195:
[----:B------:R-:W-:Y:S05]  /*9ae0*/  BSYNC B1 ;  /* 0x0000000000017941 */ /* 0x000fea0003800000 */
.L_x_194:
        /* <DEDUP_REMOVED lines=12> */
.L_x_197:
[----:B------:R-:W-:Y:S05]  /*9bb0*/  BSYNC B1 ;  /* 0x0000000000017941 */ /* 0x000fea0003800000 */
.L_x_196:
        /* <DEDUP_REMOVED lines=12> */
.L_x_199:
[----:B------:R-:W-:Y:S05]  /*9c80*/  BSYNC B1 ;  /* 0x0000000000017941 */ /* 0x000fea0003800000 */
.L_x_198:
        /* <DEDUP_REMOVED lines=12> */
.L_x_201:
[----:B------:R-:W-:Y:S05]  /*9d50*/  BSYNC B1 ;  /* 0x0000000000017941 */ /* 0x000fea0003800000 */
.L_x_200:
        /* <DEDUP_REMOVED lines=12> */
.L_x_203:
[----:B------:R-:W-:Y:S05]  /*9e20*/  BSYNC B1 ;  /* 0x0000000000017941 */ /* 0x000fea0003800000 */
.L_x_202:
        /* <DEDUP_REMOVED lines=12> */
.L_x_205:
[----:B------:R-:W-:Y:S05]  /*9ef0*/  BSYNC B1 ;  /* 0x0000000000017941 */ /* 0x000fea0003800000 */
.L_x_204:
        /* <DEDUP_REMOVED lines=12> */
.L_x_207:
[----:B------:R-:W-:Y:S05]  /*9fc0*/  BSYNC B1 ;  /* 0x0000000000017941 */ /* 0x000fea0003800000 */
.L_x_206:
        /* <DEDUP_REMOVED lines=12> */
.L_x_209:
[----:B------:R-:W-:Y:S05]  /*a090*/  BSYNC B1 ;  /* 0x0000000000017941 */ /* 0x000fea0003800000 */
.L_x_208:
        /* <DEDUP_REMOVED lines=12> */
.L_x_211:
[----:B------:R-:W-:Y:S05]  /*a160*/  BSYNC B1 ;  /* 0x0000000000017941 */ /* 0x000fea0003800000 */
.L_x_210:
        /* <DEDUP_REMOVED lines=12> */
.L_x_213:
[----:B------:R-:W-:Y:S05]  /*a230*/  BSYNC B1 ;  /* 0x0000000000017941 */ /* 0x000fea0003800000 */
.L_x_212:
        /* <DEDUP_REMOVED lines=12> */
.L_x_215:
[----:B------:R-:W-:Y:S05]  /*a300*/  BSYNC B1 ;  /* 0x0000000000017941 */ /* 0x000fea0003800000 */
.L_x_214:
        /* <DEDUP_REMOVED lines=12> */
.L_x_217:
[----:B------:R-:W-:Y:S05]  /*a3d0*/  BSYNC B1 ;  /* 0x0000000000017941 */ /* 0x000fea0003800000 */
.L_x_216:
        /* <DEDUP_REMOVED lines=12> */
.L_x_219:
[----:B------:R-:W-:Y:S05]  /*a4a0*/  BSYNC B1 ;  /* 0x0000000000017941 */ /* 0x000fea0003800000 */
.L_x_218:
        /* <DEDUP_REMOVED lines=12> */
.L_x_221:
[----:B------:R-:W-:Y:S05]  /*a570*/  BSYNC B1 ;  /* 0x0000000000017941 */ /* 0x000fea0003800000 */
.L_x_220:
        /* <DEDUP_REMOVED lines=12> */
.L_x_223:
[----:B------:R-:W-:Y:S05]  /*a640*/  BSYNC B1 ;  /* 0x0000000000017941 */ /* 0x000fea0003800000 */
.L_x_222:
        /* <DEDUP_REMOVED lines=12> */
.L_x_225:
[----:B------:R-:W-:Y:S05]  /*a710*/  BSYNC B1 ;  /* 0x0000000000017941 */ /* 0x000fea0003800000 */
.L_x_224:
        /* <DEDUP_REMOVED lines=12> */
.L_x_227:
[----:B------:R-:W-:Y:S05]  /*a7e0*/  BSYNC B1 ;  /* 0x0000000000017941 */ /* 0x000fea0003800000 */
.L_x_226:
        /* <DEDUP_REMOVED lines=12> */
.L_x_229:
[----:B------:R-:W-:Y:S05]  /*a8b0*/  BSYNC B1 ;  /* 0x0000000000017941 */ /* 0x000fea0003800000 */
.L_x_228:
        /* <DEDUP_REMOVED lines=12> */
.L_x_231:
[----:B------:R-:W-:Y:S05]  /*a980*/  BSYNC B1 ;  /* 0x0000000000017941 */ /* 0x000fea0003800000 */
.L_x_230:
        /* <DEDUP_REMOVED lines=12> */
.L_x_233:
[----:B------:R-:W-:Y:S05]  /*aa50*/  BSYNC B1 ;  /* 0x0000000000017941 */ /* 0x000fea0003800000 */
.L_x_232:
[----:B-----5:R-:W-:Y:S01]  /*aa60*/  LOP3.LUT R2, R2, 0xff, RZ, 0xc0, !PT ;  /* 0x000000ff02027812 */ /* 0x020fe200078ec0ff */
[----:B------:R-:W-:Y:S01]  /*aa70*/  BSSY B1, `(.L_x_234) ;  /* 0x000000b000017945 */ /* 0x000fe20003800000 */
[----:B------:R-:W-:Y:S02]  /*aa80*/  ISETP.LT.OR P4, PT, R34, 0xc1, !P1 ;  /* 0x000000c12200780c */ /* 0x000fe40004f81670 */
[----:B------:R-:W-:-:S05]  /*aa90*/  F2FP.F16.E4M3.UNPACK_B R2, R2 ;  /* 0x00000002ff02723e */ /* 0x000fca00020006ff */
[----:B------:R-:W-:-:S05]  /*aaa0*/  HADD2.F32 R2, -RZ, R2.H0_H0 ;  /* 0x20000002ff027230 */ /* 0x000fca0000004100 */
[----:B0-----:R-:W-:-:S04]  /*aab0*/  FMUL R3, R2, UR25 ;  /* 0x0000001902037c20 */ /* 0x001fc80008400000 */
[----:B------:R-:W-:Y:S01]  /*aac0*/  FFMA R3, R0, UR24, R3 ;  /* 0x0000001800037c23 */ /* 0x000fe20008000003 */
[----:B------:R-:W-:-:S04]  /*aad0*/  PRMT R0, RZ, 0x7610, R0 ;  /* 0x00007610ff007816 */ /* 0x000fc80000000000 */
[----:B------:R-:W-:-:S05]  /*aae0*/  F2FP.SATFINITE.E4M3.F32.PACK_AB_MERGE_C R3, RZ, R3, RZ ;  /* 0x00000003ff03723e */ /* 0x000fca00048070ff */
[----:B------:R0:W-:Y:S01]  /*aaf0*/  @!P3 STG.E.U8 desc[UR22][R24.64+0xc1], R3 ;  /* 0x0000c1031800b986 */ /* 0x0001e2000c101116 */
[----:B------:R-:W-:Y:S05]  /*ab00*/  @P4 BRA `(.L_x_235) ;  /* 0x0000000000044947 */ /* 0x000fea0003800000 */
[----:B------:R0:W5:Y:S02]  /*ab10*/  LDG.E.U8 R0, desc[UR22][R30.64+0xc0] ;  /* 0x0000c0161e007981 */ /* 0x000164000c1e1100 */
.L_x_235:
[----:B------:R-:W-:Y:S05]  /*ab20*/  BSYNC B1 ;  /* 0x0000000000017941 */ /* 0x000fea0003800000 */
.L_x_234:
[----:B------:R-:W2:Y:S01]  /*ab30*/  LDL.LU R2, [R1] ;  /* 0x0000000001027983 */ /* 0x000ea20000300800 */
[----:B-----5:R-:W-:Y:S01]  /*ab40*/  LOP3.LUT R0, R0, 0xff, RZ, 0xc0, !PT ;  /* 0x000000ff00007812 */ /* 0x020fe200078ec0ff */
[----:B------:R-:W-:Y:S01]  /*ab50*/  BSSY B1, `(.L_x_236) ;  /* 0x000000b000017945 */ /* 0x000fe20003800000 */
[----:B------:R-:W-:Y:S02]  /*ab60*/  ISETP.LT.OR P3, PT, R34, 0xc2, !P1 ;  /* 0x000000c22200780c */ /* 0x000fe40004f61670 */
[----:B------:R-:W-:-:S05]  /*ab70*/  F2FP.F16.E4M3.UNPACK_B R0, R0 ;  /* 0x00000000ff00723e */ /* 0x000fca00020006ff */
[----:B------:R-:W-:-:S05]  /*ab80*/  HADD2.F32 R0, -RZ, R0.H0_H0 ;  /* 0x20000000ff007230 */ /* 0x000fca0000004100 */
[----:B------:R-:W-:-:S04]  /*ab90*/  FMUL R0, R0, UR25 ;  /* 0x0000001900007c20 */ /* 0x000fc80008400000 */
[----:B--2---:R-:W-:-:S05]  /*aba0*/  FFMA R0, R2, UR24, R0 ;  /* 0x0000001802007c23 */ /* 0x004fca0008000000 */
[----:B0-----:R-:W-:Y:S02]  /*abb0*/  F2FP.SATFINITE.E4M3.F32.PACK_AB_MERGE_C R3, RZ, R0, RZ ;  /* 0x00000000ff03723e */ /* 0x001fe400048070ff */
[----:B------:R-:W-:-:S03]  /*abc0*/  PRMT R0, RZ, 0x7610, R0 ;  /* 0x00007610ff007816 */ /* 0x000fc60000000000 */
[----:B------:R0:W-:Y:S01]  /*abd0*/  @!P4 STG.E.U8 desc[UR22][R26.64+0xc0], R3 ;  /* 0x0000c0031a00c986 */ /* 0x0001e2000c101116 */
[----:B------:R-:W-:Y:S05]  /*abe0*/  @P3 BRA `(.L_x_237) ;  /* 0x0000000000043947 */ /* 0x000fea0003800000 */
[----:B------:R2:W5:Y:S02]  /*abf0*/  LDG.E.U8 R0, desc[UR22][R30.64+0xc1] ;  /* 0x0000c1161e007981 */ /* 0x000564000c1e1100 */
.L_x_237:
[----:B------:R-:W-:Y:S05]  /*ac00*/  BSYNC B1 ;  /* 0x0000000000017941 */ /* 0x000fea0003800000 */
.L_x_236:
[----:B------:R-:W3:Y:S01]  /*ac10*/  LDL.LU R2, [R1+0x4] ;  /* 0x0000040001027983 */ /* 0x000ee20000300800 */
[----:B-----5:R-:W-:Y:S01]  /*ac20*/  LOP3.LUT R0, R0, 0xff, RZ, 0xc0, !PT ;  /* 0x000000ff00007812 */ /* 0x020fe200078ec0ff */
[----:B------:R-:W-:Y:S01]  /*ac30*/  BSSY B1, `(.L_x_238) ;  /* 0x000000b000017945 */ /* 0x000fe20003800000 */
[----:B------:R-:W-:Y:S02]  /*ac40*/  ISETP.LT.OR P4, PT, R34, 0xc9, !P0 ;  /* 0x000000c92200780c */ /* 0x000fe40004781670 */
[----:B------:R-:W-:-:S05]  /*ac50*/  F2FP.F16.E4M3.UNPACK_B R0, R0 ;  /* 0x00000000ff00723e */ /* 0x000fca00020006ff */
[----:B------:R-:W-:-:S05]  /*ac60*/  HADD2.F32 R0, -RZ, R0.H0_H0 ;  /* 0x20000000ff007230 */ /* 0x000fca0000004100 */
[----:B------:R-:W-:-:S04]  /*ac70*/  FMUL R0, R0, UR25 ;  /* 0x0000001900007c20 */ /* 0x000fc80008400000 */
[----:B---3--:R-:W-:-:S05]  /*ac80*/  FFMA R0, R2, UR24, R0 ;  /* 0x0000001802007c23 */ /* 0x008fca0008000000 */
[----:B0-----:R-:W-:Y:S02]  /*ac90*/  F2FP.SATFINITE.E4M3.F32.PACK_AB_MERGE_C R3, RZ, R0, RZ ;  /* 0x00000000ff03723e */ /* 0x001fe400048070ff */
[----:B------:R-:W-:-:S03]  /*aca0*/  PRMT R0, RZ, 0x7610, R0 ;  /* 0x00007610ff007816 */ /* 0x000fc60000000000 */
[----:B------:R0:W-:Y:S01]  /*acb0*/  @!P3 STG.E.U8 desc[UR22][R26.64+0xc1], R3 ;  /* 0x0000c1031a00b986 */ /* 0x0001e2000c101116 */
[----:B------:R-:W-:Y:S05]  /*acc0*/  @P4 BRA `(.L_x_239) ;  /* 0x0000000000044947 */ /* 0x000fea0003800000 */
[----:B------:R3:W5:Y:S02]  /*acd0*/  LDG.E.U8 R0, desc[UR22][R28.64+0xc8] ;  /* 0x0000c8161c007981 */ /* 0x000764000c1e1100 */
.L_x_239:
[----:B------:R-:W-:Y:S05]  /*ace0*/  BSYNC B1 ;  /* 0x0000000000017941 */ /* 0x000fea0003800000 */
.L_x_238:
[----:B------:R-:W2:Y:S01]  /*acf0*/  LDL.LU R2, [R1+0x8] ;  /* 0x0000080001027983 */ /* 0x000ea20000300800 */
        /* <DEDUP_REMOVED lines=12> */
.L_x_241:
[----:B------:R-:W-:Y:S05]  /*adc0*/  BSYNC B1 ;  /* 0x0000000000017941 */ /* 0x000fea0003800000 */
.L_x_240:
        /* <DEDUP_REMOVED lines=13> */
.L_x_243:
[----:B------:R-:W-:Y:S05]  /*aea0*/  BSYNC B1 ;  /* 0x0000000000017941 */ /* 0x000fea0003800000 */
.L_x_242:
        /* <DEDUP_REMOVED lines=13> */
.L_x_245:
[----:B------:R-:W-:Y:S05]  /*af80*/  BSYNC B1 ;  /* 0x0000000000017941 */ /* 0x000fea0003800000 */
.L_x_244:
        /* <DEDUP_REMOVED lines=13> */
.L_x_247:
[----:B------:R-:W-:Y:S05]  /*b060*/  BSYNC B1 ;  /* 0x0000000000017941 */ /* 0x000fea0003800000 */
.L_x_246:
        /* <DEDUP_REMOVED lines=13> */
.L_x_249:
[----:B------:R-:W-:Y:S05]  /*b140*/  BSYNC B1 ;  /* 0x0000000000017941 */ /* 0x000fea0003800000 */
.L_x_248:
        /* <DEDUP_REMOVED lines=13> */
.L_x_251:
[----:B------:R-:W-:Y:S05]  /*b220*/  BSYNC B1 ;  /* 0x0000000000017941 */ /* 0x000fea0003800000 */
.L_x_250:
        /* <DEDUP_REMOVED lines=13> */
.L_x_253:
[----:B------:R-:W-:Y:S05]  /*b300*/  BSYNC B1 ;  /* 0x0000000000017941 */ /* 0x000fea0003800000 */
.L_x_252:
        /* <DEDUP_REMOVED lines=13> */
.L_x_255:
[----:B------:R-:W-:Y:S05]  /*b3e0*/  BSYNC B1 ;  /* 0x0000000000017941 */ /* 0x000fea0003800000 */
.L_x_254:
        /* <DEDUP_REMOVED lines=13> */
.L_x_257:
[----:B------:R-:W-:Y:S05]  /*b4c0*/  BSYNC B1 ;  /* 0x0000000000017941 */ /* 0x000fea0003800000 */
.L_x_256:
        /* <DEDUP_REMOVED lines=13> */
.L_x_259:
[----:B------:R-:W-:Y:S05]  /*b5a0*/  BSYNC B1 ;  /* 0x0000000000017941 */ /* 0x000fea0003800000 */
.L_x_258:
        /* <DEDUP_REMOVED lines=13> */
.L_x_261:
[----:B------:R-:W-:Y:S05]  /*b680*/  BSYNC B1 ;  /* 0x0000000000017941 */ /* 0x000fea0003800000 */
.L_x_260:
        /* <DEDUP_REMOVED lines=13> */
.L_x_263:
[----:B------:R-:W-:Y:S05]  /*b760*/  BSYNC B1 ;  /* 0x0000000000017941 */ /* 0x000fea0003800000 */
.L_x_262:
        /* <DEDUP_REMOVED lines=13> */
.L_x_265:
[----:B------:R-:W-:Y:S05]  /*b840*/  BSYNC B1 ;  /* 0x0000000000017941 */ /* 0x000fea0003800000 */
.L_x_264:
        /* <DEDUP_REMOVED lines=13> */
.L_x_267:
[----:B------:R-:W-:Y:S05]  /*b920*/  BSYNC B1 ;  /* 0x0000000000017941 */ /* 0x000fea0003800000 */
.L_x_266:
        /* <DEDUP_REMOVED lines=13> */
.L_x_269:
[----:B------:R-:W-:Y:S05]  /*ba00*/  BSYNC B1 ;  /* 0x0000000000017941 */ /* 0x000fea0003800000 */
.L_x_268:
        /* <DEDUP_REMOVED lines=13> */
.L_x_271:
[----:B------:R-:W-:Y:S05]  /*bae0*/  BSYNC B1 ;  /* 0x0000000000017941 */ /* 0x000fea0003800000 */
.L_x_270:
        /* <DEDUP_REMOVED lines=13> */
.L_x_273:
[----:B------:R-:W-:Y:S05]  /*bbc0*/  BSYNC B1 ;  /* 0x0000000000017941 */ /* 0x000fea0003800000 */
.L_x_272:
        /* <DEDUP_REMOVED lines=13> */
.L_x_275:
[----:B------:R-:W-:Y:S05]  /*bca0*/  BSYNC B1 ;  /* 0x0000000000017941 */ /* 0x000fea0003800000 */
.L_x_274:
        /* <DEDUP_REMOVED lines=13> */
.L_x_277:
[----:B------:R-:W-:Y:S05]  /*bd80*/  BSYNC B1 ;  /* 0x0000000000017941 */ /* 0x000fea0003800000 */
.L_x_276:
        /* <DEDUP_REMOVED lines=13> */
.L_x_279:
[----:B------:R-:W-:Y:S05]  /*be60*/  BSYNC B1 ;  /* 0x0000000000017941 */ /* 0x000fea0003800000 */
.L_x_278:
        /* <DEDUP_REMOVED lines=13> */
.L_x_281:
[----:B------:R-:W-:Y:S05]  /*bf40*/  BSYNC B1 ;  /* 0x0000000000017941 */ /* 0x000fea0003800000 */
.L_x_280:
        /* <DEDUP_REMOVED lines=13> */
.L_x_283:
[----:B------:R-:W-:Y:S05]  /*c020*/  BSYNC B1 ;  /* 0x0000000000017941 */ /* 0x000fea0003800000 */
.L_x_282:
        /* <DEDUP_REMOVED lines=13> */
.L_x_285:
[----:B------:R-:W-:Y:S05]  /*c100*/  BSYNC B1 ;  /* 0x0000000000017941 */ /* 0x000fea0003800000 */
.L_x_284:
        /* <DEDUP_REMOVED lines=13> */
.L_x_287:
[----:B------:R-:W-:Y:S05]  /*c1e0*/  BSYNC B1 ;  /* 0x0000000000017941 */ /* 0x000fea0003800000 */
.L_x_286:
        /* <DEDUP_REMOVED lines=13> */
.L_x_289:
[----:B------:R-:W-:Y:S05]  /*c2c0*/  BSYNC B1 ;  /* 0x0000000000017941 */ /* 0x000fea0003800000 */
.L_x_288:
        /* <DEDUP_REMOVED lines=13> */
.L_x_291:
[----:B------:R-:W-:Y:S05]  /*c3a0*/  BSYNC B1 ;  /* 0x0000000000017941 */ /* 0x000fea0003800000 */
.L_x_290:
        /* <DEDUP_REMOVED lines=13> */
.L_x_293:
[----:B------:R-:W-:Y:S05]  /*c480*/  BSYNC B1 ;  /* 0x0000000000017941 */ /* 0x000fea0003800000 */
.L_x_292:
[----:B------:R-:W-:Y:S05]  /*c490*/  @P1 BRA `(.L_x_294) ;  /* 0x0000002000a41947 */ /* 0x000fea0003800000 */
[----:B------:R-:W2:Y:S01]  /*c4a0*/  LDL.LU R2, [R1+0x74] ;  /* 0x0000740001027983 */ /* 0x000ea20000300800 */
[----:B-----5:R-:W-:-:S04]  /*c4b0*/  LOP3.LUT R0, R0, 0xff, RZ, 0xc0, !PT ;  /* 0x000000ff00007812 */ /* 0x020fc800078ec0ff */
[----:B------:R-:W-:-:S05]  /*c4c0*/  F2FP.F16.E4M3.UNPACK_B R0, R0 ;  /* 0x00000000ff00723e */ /* 0x000fca00020006ff */
[----:B------:R-:W-:-:S05]  /*c4d0*/  HADD2.F32 R0, -RZ, R0.H0_H0 ;  /* 0x20000000ff007230 */ /* 0x000fca0000004100 */
[----:B------:R-:W-:-:S04]  /*c4e0*/  FMUL R0, R0, UR25 ;  /* 0x0000001900007c20 */ /* 0x000fc80008400000 */
[----:B--2---:R-:W-:-:S05]  /*c4f0*/  FFMA R0, R2, UR24, R0 ;  /* 0x0000001802007c23 */ /* 0x004fca0008000000 */
[----:B0-----:R-:W-:-:S05]  /*c500*/  F2FP.SATFINITE.E4M3.F32.PACK_AB_MERGE_C R3, RZ, R0, RZ ;  /* 0x00000000ff03723e */ /* 0x001fca00048070ff */
[----:B------:R0:W-:Y:S01]  /*c510*/  STG.E.U8 desc[UR22][R26.64+0xf9], R3 ;  /* 0x0000f9031a007986 */ /* 0x0001e2000c101116 */
[----:B------:R-:W-:Y:S05]  /*c520*/  BRA `(.L_x_294) ;  /* 0x0000002000807947 */ /* 0x000fea0003800000 */
.L_x_37:
[C---:B------:R-:W-:Y:S01]  /*c530*/  ISETP.GE.AND P1, PT, R39.reuse, 0x1, PT ;  /* 0x000000012700780c */ /* 0x040fe20003f26270 */
[----:B------:R-:W-:Y:S01]  /*c540*/  FMUL R226, R226, UR24 ;  /* 0x00000018e2e27c20 */ /* 0x000fe20008400000 */
[----:B------:R-:W2:Y:S01]  /*c550*/  LDL.LU R227, [R1+0x10] ;  /* 0x0000100001e37983 */ /* 0x000ea20000300800 */
[----:B------:R-:W-:Y:S01]  /*c560*/  ISETP.GE.AND P0, PT, R39, 0x9, PT ;  /* 0x000000092700780c */ /* 0x000fe20003f06270 */
[----:B------:R-:W-:Y:S01]  /*c570*/  FMUL R225, R225, UR24 ;  /* 0x00000018e1e17c20 */ /* 0x000fe20008400000 */
[C---:B------:R-:W-:Y:S02]  /*c580*/  ISETP.LT.OR P4, PT, R34.reuse, 0x1, !P1 ;  /* 0x000000012200780c */ /* 0x040fe40004f81670 */
[C---:B------:R-:W-:Y:S02]  /*c590*/  ISETP.LT.OR P5, PT, R34.reuse, 0x2, !P1 ;  /* 0x000000022200780c */ /* 0x040fe40004fa1670 */
[----:B------:R-:W-:Y:S02]  /*c5a0*/  F2FP.SATFINITE.E4M3.F32.PACK_AB_MERGE_C R29, RZ, R226, RZ ;  /* 0x000000e2ff1d723e */ /* 0x000fe400048070ff */
[----:B------:R-:W-:Y:S01]  /*c5b0*/  ISETP.LT.OR P3, PT, R34, 0x1, !P0 ;  /* 0x000000012200780c */ /* 0x000fe20004761670 */
[----:B------:R-:W-:Y:S01]  /*c5c0*/  FMUL R224, R224, UR24 ;  /* 0x00000018e0e07c20 */ /* 0x000fe20008400000 */
[----:B------:R-:W-:Y:S01]  /*c5d0*/  ISETP.LT.OR P6, PT, R34, 0xa, !P1 ;  /* 0x0000000a2200780c */ /* 0x000fe20004fc1670 */
[----:B------:R-:W-:Y:S01]  /*c5e0*/  FMUL R223, R223, UR24 ;  /* 0x00000018dfdf7c20 */ /* 0x000fe20008400000 */
[----:B------:R-:W-:Y:S01]  /*c5f0*/  F2FP.SATFINITE.E4M3.F32.PACK_AB_MERGE_C R225, RZ, R225, RZ ;  /* 0x000000e1ffe1723e */ /* 0x000fe200048070ff */
[----:B------:R-:W-:Y:S01]  /*c600*/  FMUL R221, R221, UR24 ;  /* 0x00000018dddd7c20 */ /* 0x000fe20008400000 */
[----:B------:R-:W-:Y:S01]  /*c610*/  FMUL R222, R222, UR24 ;  /* 0x00000018dede7c20 */ /* 0x000fe20008400000 */
[----:B------:R0:W-:Y:S01]  /*c620*/  @!P4 STG.E.U8 desc[UR22][R24.64], R29 ;  /* 0x0000001d1800c986 */ /* 0x0001e2000c101116 */
[----:B------:R-:W-:-:S02]  /*c630*/  ISETP.LT.OR P4, PT, R34, 0x2, !P0 ;  /* 0x000000022200780c */ /* 0x000fc40004781670 */
[----:B------:R-:W-:Y:S01]  /*c640*/  F2FP.SATFINITE.E4M3.F32.PACK_AB_MERGE_C R31, RZ, R224, RZ ;  /* 0x000000e0ff1f723e */ /* 0x000fe200048070ff */
[----:B------:R3:W-:Y:S01]  /*c650*/  @!P5 STG.E.U8 desc[UR22][R24.64+0x1], R225 ;  /* 0x000001e11800d986 */ /* 0x0007e2000c101116 */
[----:B------:R-:W-:Y:S02]  /*c660*/  ISETP.LT.OR P5, PT, R34, 0x9, !P1 ;  /* 0x000000092200780c */ /* 0x000fe40004fa1670 */
[----:B------:R-:W-:Y:S01]  /*c670*/  F2FP.SATFINITE.E4M3.F32.PACK_AB_MERGE_C R223, RZ, R223, RZ ;  /* 0x000000dfffdf723e */ /* 0x000fe200048070ff */
[----:B------:R-:W-:Y:S01]  /*c680*/  FMUL R220, R220, UR24 ;  /* 0x00000018dcdc7c20 */ /* 0x000fe20008400000 */
[----:B------:R-:W-:Y:S01]  /*c690*/  F2FP.SATFINITE.E4M3.F32.PACK_AB_MERGE_C R221, RZ, R221, RZ ;  /* 0x000000ddffdd723e */ /* 0x000fe200048070ff */
[----:B------:R-:W-:Y:S01]  /*c6a0*/  @!P3 STG.E.U8 desc[UR22][R26.64], R31 ;  /* 0x0000001f1a00b986 */ /* 0x000fe2000c101116 */
[----:B------:R-:W-:-:S03]  /*c6b0*/  ISETP.LT.OR P3, PT, R34, 0x9, !P0 ;  /* 0x000000092200780c */ /* 0x000fc60004761670 */
[----:B------:R-:W-:Y:S01]  /*c6c0*/  @!P4 STG.E.U8 desc[UR22][R26.64+0x1], R223 ;  /* 0x000001df1a00c986 */ /* 0x000fe2000c101116 */
[----:B------:R-:W-:-:S03]  /*c6d0*/  ISETP.LT.OR P4, PT, R34, 0xa, !P0 ;  /* 0x0000000a2200780c */ /* 0x000fc60004781670 */
[----:B------:R-:W-:Y:S01]  /*c6e0*/  @!P6 STG.E.U8 desc[UR22][R24.64+0x9], R221 ;  /* 0x000009dd1800e986 */ /* 0x000fe2000c101116 */
[C---:B------:R-:W-:Y:S01]  /*c6f0*/  ISETP.LT.OR P6, PT, R34.reuse, 0x12, !P1 ;  /* 0x000000122200780c */ /* 0x040fe20004fc1670 */
[----:B------:R-:W-:Y:S01]  /*c700*/  FMUL R219, R219, UR24 ;  /* 0x00000018dbdb7c20 */ /* 0x000fe20008400000 */
[----:B0-----:R-:W-:Y:S01]  /*c710*/  F2FP.SATFINITE.E4M3.F32.PACK_AB_MERGE_C R29, RZ, R222, RZ ;  /* 0x000000deff1d723e */ /* 0x001fe200048070ff */
[----:B------:R-:W-:Y:S01]  /*c720*/  FMUL R217, R217, UR24 ;  /* 0x00000018d9d97c20 */ /* 0x000fe20008400000 */
[----:B------:R-:W4:Y:S01]  /*c730*/  LDL.LU R226, [R1+0xc] ;  /* 0x00000c0001e27983 */ /* 0x000f220000300800 */
[----:B------:R-:W-:Y:S02]  /*c740*/  F2FP.SATFINITE.E4M3.F32.PACK_AB_MERGE_C R33, RZ, R220, RZ ;  /* 0x000000dcff21723e */ /* 0x000fe400048070ff */
[----:B------:R-:W-:Y:S01]  /*c750*/  F2FP.SATFINITE.E4M3.F32.PACK_AB_MERGE_C R219, RZ, R219, RZ ;  /* 0x000000dbffdb723e */ /* 0x000fe200048070ff */
[----:B------:R0:W-:Y:S01]  /*c760*/  @!P5 STG.E.U8 desc[UR22][R24.64+0x8], R29 ;  /* 0x0000081d1800d986 */ /* 0x0001e2000c101116 */
[----:B------:R-:W-:-:S02]  /*c770*/  ISETP.LT.OR P5, PT, R34, 0x11, !P1 ;  /* 0x000000112200780c */ /* 0x000fc40004fa1670 */
[----:B------:R-:W-:Y:S01]  /*c780*/  F2FP.SATFINITE.E4M3.F32.PACK_AB_MERGE_C R217, RZ, R217, RZ ;  /* 0x000000d9ffd9723e */ /* 0x000fe200048070ff */
[----:B---3--:R-:W3:Y:S01]  /*c790*/  LDL.LU R225, [R1+0x8] ;  /* 0x0000080001e17983 */ /* 0x008ee20000300800 */
[----:B------:R-:W-:-:S03]  /*c7a0*/  FMUL R218, R218, UR24 ;  /* 0x00000018dada7c20 */ /* 0x000fc60008400000 */
[----:B------:R-:W4:Y:S04]  /*c7b0*/  LDL.LU R224, [R1+0x4] ;  /* 0x0000040001e07983 */ /* 0x000f280000300800 */
[----:B------:R-:W3:Y:S01]  /*c7c0*/  LDL.LU R222, [R1] ;  /* 0x0000000001de7983 */ /* 0x000ee20000300800 */
[----:B0-----:R-:W-:Y:S01]  /*c7d0*/  F2FP.SATFINITE.E4M3.F32.PACK_AB_MERGE_C R29, RZ, R218, RZ ;  /* 0x000000daff1d723e */ /* 0x001fe200048070ff */
[----:B------:R-:W-:Y:S01]  /*c7e0*/  FMUL R216, R216, UR24 ;  /* 0x00000018d8d87c20 */ /* 0x000fe20008400000 */
[----:B------:R-:W-:Y:S01]  /*c7f0*/  FMUL R215, R215, UR24 ;  /* 0x00000018d7d77c20 */ /* 0x000fe20008400000 */
[----:B------:R0:W-:Y:S01]  /*c800*/  @!P3 STG.E.U8 desc[UR22][R26.64+0x8], R33 ;  /* 0x000008211a00b986 */ /* 0x0001e2000c101116 */
[C---:B------:R-:W-:Y:S01]  /*c810*/  ISETP.LT.OR P3, PT, R34.reuse, 0x11, !P0 ;  /* 0x000000112200780c */ /* 0x040fe20004761670 */
[----:B------:R-:W-:Y:S01]  /*c820*/  FMUL R213, R213, UR24 ;  /* 0x00000018d5d57c20 */ /* 0x000fe20008400000 */
[----:B------:R-:W-:Y:S01]  /*c830*/  F2FP.SATFINITE.E4M3.F32.PACK_AB_MERGE_C R31, RZ, R216, RZ ;  /* 0x000000d8ff1f723e */ /* 0x000fe200048070ff */
[----:B------:R-:W-:Y:S01]  /*c840*/  @!P4 STG.E.U8 desc[UR22][R26.64+0x9], R219 ;  /* 0x000009db1a00c986 */ /* 0x000fe2000c101116 */
[----:B------:R-:W-:Y:S01]  /*c850*/  ISETP.LT.OR P4, PT, R34, 0x12, !P0 ;  /* 0x000000122200780c */ /* 0x000fe20004781670 */
[----:B------:R-:W-:Y:S01]  /*c860*/  FMUL R214, R214, UR24 ;  /* 0x00000018d6d67c20 */ /* 0x000fe20008400000 */
[----:B------:R-:W-:Y:S01]  /*c870*/  F2FP.SATFINITE.E4M3.F32.PACK_AB_MERGE_C R215, RZ, R215, RZ ;  /* 0x000000d7ffd7723e */ /* 0x000fe200048070ff */
[----:B------:R-:W-:Y:S01]  /*c880*/  @!P6 STG.E.U8 desc[UR22][R24.64+0x11], R217 ;  /* 0x000011d91800e986 */ /* 0x000fe2000c101116 */
[----:B------:R-:W-:Y:S01]  /*c890*/  ISETP.LT.OR P6, PT, R34, 0x1a, !P1 ;  /* 0x0000001a2200780c */ /* 0x000fe20004fc1670 */
[----:B------:R-:W-:Y:S01]  /*c8a0*/  FMUL R212, R212, UR24 ;  /* 0x00000018d4d47c20 */ /* 0x000fe20008400000 */
[----:B------:R-:W-:Y:S01]  /*c8b0*/  F2FP.SATFINITE.E4M3.F32.PACK_AB_MERGE_C R213, RZ, R213, RZ ;  /* 0x000000d5ffd5723e */ /* 0x000fe200048070ff */
[----:B------:R1:W-:Y:S01]  /*c8c0*/  @!P5 STG.E.U8 desc[UR22][R24.64+0x10], R29 ;  /* 0x0000101d1800d986 */ /* 0x0003e2000c101116 */
[C---:B------:R-:W-:Y:S01]  /*c8d0*/  ISETP.LT.OR P5, PT, R34.reuse, 0x19, !P1 ;  /* 0x000000192200780c */ /* 0x040fe20004fa1670 */
[----:B------:R-:W-:Y:S01]  /*c8e0*/  FMUL R211, R211, UR24 ;  /* 0x00000018d3d37c20 */ /* 0x000fe20008400000 */
[----:B------:R-:W-:Y:S01]  /*c8f0*/  FMUL R209, R209, UR24 ;  /* 0x00000018d1d17c20 */ /* 0x000fe20008400000 */
[----:B------:R1:W-:Y:S01]  /*c900*/  @!P3 STG.E.U8 desc[UR22][R26.64+0x10], R31 ;  /* 0x0000101f1a00b986 */ /* 0x0003e2000c101116 */
[----:B------:R-:W-:Y:S01]  /*c910*/  ISETP.LT.OR P3, PT, R34, 0x19, !P0 ;  /* 0x000000192200780c */ /* 0x000fe20004761670 */
[----:B------:R-:W-:Y:S01]  /*c920*/  FMUL R210, R210, UR24 ;  /* 0x00000018d2d27c20 */ /* 0x000fe20008400000 */
[----:B0-----:R-:W-:Y:S01]  /*c930*/  F2FP.SATFINITE.E4M3.F32.PACK_AB_MERGE_C R33, RZ, R212, RZ ;  /* 0x000000d4ff21723e */ /* 0x001fe200048070ff */
[----:B------:R-:W-:Y:S01]  /*c940*/  @!P4 STG.E.U8 desc[UR22][R26.64+0x11], R215 ;  /* 0x000011d71a00c986 */ /* 0x000fe2000c101116 */
[----:B------:R-:W-:Y:S01]  /*c950*/  ISETP.LT.OR P4, PT, R34, 0x1a, !P0 ;  /* 0x0000001a2200780c */ /* 0x000fe20004781670 */
[----:B------:R-:W-:Y:S01]  /*c960*/  FMUL R208, R208, UR24 ;  /* 0x00000018d0d07c20 */ /* 0x000fe20008400000 */
[----:B------:R-:W-:Y:S01]  /*c970*/  F2FP.SATFINITE.E4M3.F32.PACK_AB_MERGE_C R211, RZ, R211, RZ ;  /* 0x000000d3ffd3723e */ /* 0x000fe200048070ff */
[----:B------:R-:W-:Y:S01]  /*c980*/  @!P6 STG.E.U8 desc[UR22][R24.64+0x19], R213 ;  /* 0x000019d51800e986 */ /* 0x000fe2000c101116 */
[----:B------:R-:W-:Y:S01]  /*c990*/  ISETP.LT.OR P6, PT, R34, 0x22, !P1 ;  /* 0x000000222200780c */ /* 0x000fe20004fc1670 */
[----:B------:R-:W-:Y:S01]  /*c9a0*/  FMUL R207, R207, UR24 ;  /* 0x00000018cfcf7c20 */ /* 0x000fe20008400000 */
[----:B-1----:R-:W-:Y:S01]  /*c9b0*/  F2FP.SATFINITE.E4M3.F32.PACK_AB_MERGE_C R29, RZ, R214, RZ ;  /* 0x000000d6ff1d723e */ /* 0x002fe200048070ff */
[----:B------:R-:W-:Y:S01]  /*c9c0*/  FMUL R205, R205, UR24 ;  /* 0x00000018cdcd7c20 */ /* 0x000fe20008400000 */
[----:B------:R-:W-:Y:S01]  /*c9d0*/  F2FP.SATFINITE.E4M3.F32.PACK_AB_MERGE_C R209, RZ, R209, RZ ;  /* 0x000000d1ffd1723e */ /* 0x000fe200048070ff */
[----:B------:R-:W-:Y:S01]  /*c9e0*/  FMUL R206, R206, UR24 ;  /* 0x00000018cece7c20 */ /* 0x000fe20008400000 */
[----:B------:R-:W-:Y:S01]  /*c9f0*/  F2FP.SATFINITE.E4M3.F32.PACK_AB_MERGE_C R31, RZ, R208, RZ ;  /* 0x000000d0ff1f723e */ /* 0x000fe200048070ff */
[----:B------:R0:W-:Y:S01]  /*ca00*/  @!P5 STG.E.U8 desc[UR22][R24.64+0x18], R29 ;  /* 0x0000181d1800d986 */ /* 0x0001e2000c101116 */
[----:B------:R-:W-:Y:S01]  /*ca10*/  ISETP.LT.OR P5, PT, R34, 0x21, !P1 ;  /* 0x000000212200780c */ /* 0x000fe20004fa1670 */
[----:B------:R-:W-:Y:S01]  /*ca20*/  FMUL R204, R204, UR24 ;  /* 0x00000018cccc7c20 */ /* 0x000fe20008400000 */
[----:B------:R-:W-:Y:S01]  /*ca30*/  F2FP.SATFINITE.E4M3.F32.PACK_AB_MERGE_C R207, RZ, R207, RZ ;  /* 0x000000cfffcf723e */ /* 0x000fe200048070ff */
[----:B------:R1:W-:Y:S01]  /*ca40*/  @!P3 STG.E.U8 desc[UR22][R26.64+0x18], R33 ;  /* 0x000018211a00b986 */ /* 0x0003e2000c101116 */
[C---:B------:R-:W-:Y:S01]  /*ca50*/  ISETP.LT.OR P3, PT, R34.reuse, 0x21, !P0 ;  /* 0x000000212200780c */ /* 0x040fe20004761670 */
[----:B------:R-:W-:Y:S01]  /*ca60*/  FMUL R203, R203, UR24 ;  /* 0x00000018cbcb7c20 */ /* 0x000fe20008400000 */
[----:B------:R-:W-:Y:S01]  /*ca70*/  F2FP.SATFINITE.E4M3.F32.PACK_AB_MERGE_C R205, RZ, R205, RZ ;  /* 0x000000cdffcd723e */ /* 0x000fe200048070ff */
[----:B------:R-:W-:Y:S01]  /*ca80*/  @!P4 STG.E.U8 desc[UR22][R26.64+0x19], R211 ;  /* 0x000019d31a00c986 */ /* 0x000fe2000c101116 */
[C---:B------:R-:W-:Y:S01]  /*ca90*/  ISETP.LT.OR P4, PT, R34.reuse, 0x22, !P0 ;  /* 0x000000222200780c */ /* 0x040fe20004781670 */
[----:B------:R-:W-:Y:S01]  /*caa0*/  FMUL R201, R201, UR24 ;  /* 0x00000018c9c97c20 */ /* 0x000fe20008400000 */
[----:B------:R-:W-:Y:S01]  /*cab0*/  F2FP.SATFINITE.E4M3.F32.PACK_AB_MERGE_C R203, RZ, R203, RZ ;  /* 0x000000cbffcb723e */ /* 0x000fe200048070ff */
[----:B------:R-:W-:Y:S01]  /*cac0*/  @!P6 STG.E.U8 desc[UR22][R24.64+0x21], R209 ;  /* 0x000021d11800e986 */ /* 0x000fe2000c101116 */
[----:B------:R-:W-:Y:S01]  /*cad0*/  ISETP.LT.OR P6, PT, R34, 0x2a, !P1 ;  /* 0x0000002a2200780c */ /* 0x000fe20004fc1670 */
[----:B------:R-:W-:Y:S01]  /*cae0*/  FMUL R202, R202, UR24 ;  /* 0x00000018caca7c20 */ /* 0x000fe20008400000 */
[----:B0-----:R-:W-:Y:S01]  /*caf0*/  F2FP.SATFINITE.E4M3.F32.PACK_AB_MERGE_C R29, RZ, R210, RZ ;  /* 0x000000d2ff1d723e */ /* 0x001fe200048070ff */
[----:B------:R-:W-:Y:S01]  /*cb00*/  FMUL R200, R200, UR24 ;  /* 0x00000018c8c87c20 */ /* 0x000fe20008400000 */
[----:B-1----:R-:W-:Y:S01]  /*cb10*/  F2FP.SATFINITE.E4M3.F32.PACK_AB_MERGE_C R33, RZ, R204, RZ ;  /* 0x000000ccff21723e */ /* 0x002fe200048070ff */
[----:B------:R-:W-:Y:S01]  /*cb20*/  FMUL R199, R199, UR24 ;  /* 0x00000018c7c77c20 */ /* 0x000fe20008400000 */
[----:B------:R-:W-:Y:S01]  /*cb30*/  F2FP.SATFINITE.E4M3.F32.PACK_AB_MERGE_C R201, RZ, R201, RZ ;  /* 0x000000c9ffc9723e */ /* 0x000fe200048070ff */
[----:B------:R0:W-:Y:S01]  /*cb40*/  @!P5 STG.E.U8 desc[UR22][R24.64+0x20], R29 ;  /* 0x0000201d1800d986 */ /* 0x0001e2000c101116 */
[C---:B------:R-:W-:Y:S01]  /*cb50*/  ISETP.LT.OR P5, PT, R34.reuse, 0x29, !P1 ;  /* 0x000000292200780c */ /* 0x040fe20004fa1670 */
[----:B------:R-:W-:Y:S01]  /*cb60*/  FMUL R197, R197, UR24 ;  /* 0x00000018c5c57c20 */ /* 0x000fe20008400000 */
[----:B------:R-:W-:Y:S01]  /*cb70*/  F2FP.SATFINITE.E4M3.F32.PACK_AB_MERGE_C R199, RZ, R199, RZ ;  /* 0x000000c7ffc7723e */ /* 0x000fe200048070ff */
[----:B------:R1:W-:Y:S01]  /*cb80*/  @!P3 STG.E.U8 desc[UR22][R26.64+0x20], R31 ;  /* 0x0000201f1a00b986 */ /* 0x0003e2000c101116 */
[----:B------:R-:W-:Y:S01]  /*cb90*/  ISETP.LT.OR P3, PT, R34, 0x29, !P0 ;  /* 0x000000292200780c */ /* 0x000fe20004761670 */
[----:B------:R-:W-:Y:S01]  /*cba0*/  FMUL R198, R198, UR24 ;  /* 0x00000018c6c67c20 */ /* 0x000fe20008400000 */
[----:B------:R-:W-:Y:S01]  /*cbb0*/  F2FP.SATFINITE.E4M3.F32.PACK_AB_MERGE_C R197, RZ, R197, RZ ;  /* 0x000000c5ffc5723e */ /* 0x000fe200048070ff */
[----:B------:R-:W-:Y:S01]  /*cbc0*/  @!P4 STG.E.U8 desc[UR22][R26.64+0x21], R207 ;  /* 0x000021cf1a00c986 */ /* 0x000fe2000c101116 */
[----:B------:R-:W-:Y:S01]  /*cbd0*/  ISETP.LT.OR P4, PT, R34, 0x2a, !P0 ;  /* 0x0000002a2200780c */ /* 0x000fe20004781670 */
[----:B------:R-:W-:Y:S01]  /*cbe0*/  FMUL R196, R196, UR24 ;  /* 0x00000018c4c47c20 */ /* 0x000fe20008400000 */
[----:B------:R-:W-:Y:S01]  /*cbf0*/  FMUL R195, R195, UR24 ;  /* 0x00000018c3c37c20 */ /* 0x000fe20008400000 */
        /* <DEDUP_REMOVED lines=27> */
[----:B------:R-:W-:Y:S01]  /*cdb0*/  FMUL R186, R186, UR24 ;  /* 0x00000018baba7c20 */ /* 0x000fe20008400000 */
        /* <DEDUP_REMOVED lines=154> */
[----:B-----5:R-:W-:Y:S01]  /*d760*/  FMUL R5, R5, UR24 ;  /* 0x0000001805057c20 */ /* 0x020fe20008400000 */
[----:B0-----:R-:W-:Y:S01]  /*d770*/  F2FP.SATFINITE.E4M3.F32.PACK_AB_MERGE_C R29, RZ, R170, RZ ;  /* 0x000000aaff1d723e */ /* 0x001fe200048070ff */
[----:B------:R-:W-:Y:S01]  /*d780*/  FMUL R0, R0, UR24 ;  /* 0x0000001800007c20 */ /* 0x000fe20008400000 */
[----:B-1----:R-:W-:Y:S01]  /*d790*/  F2FP.SATFINITE.E4M3.F32.PACK_AB_MERGE_C R33, RZ, R164, RZ ;  /* 0x000000a4ff21723e */ /* 0x002fe200048070ff */
[----:B------:R-:W-:Y:S01]  /*d7a0*/  FMUL R6, R6, UR24 ;  /* 0x0000001806067c20 */ /* 0x000fe20008400000 */
[----:B------:R-:W-:Y:S01]  /*d7b0*/  F2FP.SATFINITE.E4M3.F32.PACK_AB_MERGE_C R7, RZ, R7, RZ ;  /* 0x00000007ff07723e */ /* 0x000fe200048070ff */
[----:B------:R0:W-:Y:S01]  /*d7c0*/  @!P5 STG.E.U8 desc[UR22][R24.64+0x70], R29 ;  /* 0x0000701d1800d986 */ /* 0x0001e2000c101116 */
[----:B------:R-:W-:Y:S01]  /*d7d0*/  ISETP.LT.OR P5, PT, R34, 0x79, !P1 ;  /* 0x000000792200780c */ /* 0x000fe20004fa1670 */
[----:B------:R-:W-:Y:S01]  /*d7e0*/  FMUL R2, R2, UR24 ;  /* 0x0000001802027c20 */ /* 0x000fe20008400000 */
[----:B------:R-:W-:Y:S01]  /*d7f0*/  F2FP.SATFINITE.E4M3.F32.PACK_AB_MERGE_C R5, RZ, R5, RZ ;  /* 0x00000005ff05723e */ /* 0x000fe200048070ff */
[----:B------:R1:W-:Y:S01]  /*d800*/  @!P3 STG.E.U8 desc[UR22][R26.64+0x70], R31 ;  /* 0x0000701f1a00b986 */ /* 0x0003e2000c101116 */
[----:B------:R-:W-:Y:S01]  /*d810*/  ISETP.LT.OR P3, PT, R34, 0x79, !P0 ;  /* 0x000000792200780c */ /* 0x000fe20004761670 */
[----:B------:R-:W-:Y:S01]  /*d820*/  FMUL R3, R3, UR24 ;  /* 0x0000001803037c20 */ /* 0x000fe20008400000 */
[----:B------:R-:W-:Y:S01]  /*d830*/  FMUL R4, R4, UR24 ;  /* 0x0000001804047c20 */ /* 0x000fe20008400000 */
[----:B------:R-:W-:Y:S01]  /*d840*/  @!P4 STG.E.U8 desc[UR22][R26.64+0x71], R167 ;  /* 0x000071a71a00c986 */ /* 0x000fe2000c101116 */
[----:B------:R-:W-:-:S03]  /*d850*/  ISETP.LT.OR P4, PT, R34, 0x7a, !P0 ;  /* 0x0000007a2200780c */ /* 0x000fc60004781670 */
[----:B------:R-:W-:Y:S01]  /*d860*/  @!P6 STG.E.U8 desc[UR22][R24.64+0x79], R165 ;  /* 0x000079a51800e986 */ /* 0x000fe2000c101116 */
[----:B------:R-:W-:Y:S02]  /*d870*/  ISETP.LT.OR P6, PT, R34, 0x82, !P1 ;  /* 0x000000822200780c */ /* 0x000fe40004fc1670 */
[----:B0-----:R-:W-:Y:S01]  /*d880*/  F2FP.SATFINITE.E4M3.F32.PACK_AB_MERGE_C R29, RZ, R166, RZ ;  /* 0x000000a6ff1d723e */ /* 0x001fe200048070ff */
[----:B------:R-:W4:Y:S01]  /*d890*/  LDL.LU R220, [R1+0x14] ;  /* 0x0000140001dc7983 */ /* 0x000f220000300800 */
[----:B-1----:R-:W-:-:S03]  /*d8a0*/  F2FP.SATFINITE.E4M3.F32.PACK_AB_MERGE_C R31, RZ, R160, RZ ;  /* 0x000000a0ff1f723e */ /* 0x002fc600048070ff */
[----:B------:R0:W-:Y:S01]  /*d8b0*/  @!P5 STG.E.U8 desc[UR22][R24.64+0x78], R29 ;  /* 0x0000781d1800d986 */ /* 0x0001e2000c101116 */
[----:B------:R-:W-:-:S03]  /*d8c0*/  ISETP.LT.OR P5, PT, R34, 0x81, !P1 ;  /* 0x000000812200780c */ /* 0x000fc60004fa1670 */
[----:B------:R1:W-:Y:S01]  /*d8d0*/  @!P3 STG.E.U8 desc[UR22][R26.64+0x78], R33 ;  /* 0x000078211a00b986 */ /* 0x0003e2000c101116 */
[----:B------:R-:W-:-:S03]  /*d8e0*/  ISETP.LT.OR P3, PT, R34, 0x81, !P0 ;  /* 0x000000812200780c */ /* 0x000fc60004761670 */
        /* <DEDUP_REMOVED lines=26> */
[----:B0-----:R-:W-:Y:S02]  /*da90*/  F2FP.SATFINITE.E4M3.F32.PACK_AB_MERGE_C R29, RZ, R154, RZ ;  /* 0x0000009aff1d723e */ /* 0x001fe400048070ff */
[----:B-1----:R-:W-:-:S03]  /*daa0*/  F2FP.SATFINITE.E4M3.F32.PACK_AB_MERGE_C R33, RZ, R20, RZ ;  /* 0x00000014ff21723e */ /* 0x002fc600048070ff */
[----:B------:R0:W-:Y:S01]  /*dab0*/  @!P5 STG.E.U8 desc[UR22][R24.64+0x90], R29 ;  /* 0x0000901d1800d986 */ /* 0x0001e2000c101116 */
[----:B------:R-:W-:-:S03]  /*dac0*/  ISETP.LT.OR P5, PT, R34, 0x99, !P1 ;  /* 0x000000992200780c */ /* 0x000fc60004fa1670 */
[----:B------:R-:W-:Y:S01]  /*dad0*/  @!P3 STG.E.U8 desc[UR22][R26.64+0x90], R31 ;  /* 0x0000901f1a00b986 */ /* 0x000fe2000c101116 */
[----:B------:R-:W-:-:S03]  /*dae0*/  ISETP.LT.OR P3, PT, R34, 0x99, !P0 ;  /* 0x000000992200780c */ /* 0x000fc60004761670 */
[----:B------:R1:W-:Y:S01]  /*daf0*/  @!P4 STG.E.U8 desc[UR22][R26.64+0x91], R23 ;  /* 0x000091171a00c986 */ /* 0x0003e2000c101116 */
[----:B------:R-:W-:-:S03]  /*db00*/  ISETP.LT.OR P4, PT, R34, 0x9a, !P0 ;  /* 0x0000009a2200780c */ /* 0x000fc60004781670 */
[----:B------:R2:W-:Y:S01]  /*db10*/  @!P6 STG.E.U8 desc[UR22][R24.64+0x99], R21 ;  /* 0x000099151800e986 */ /* 0x0005e2000c101116 */
[----:B------:R-:W-:Y:S02]  /*db20*/  ISETP.LT.OR P6, PT, R34, 0xa2, !P1 ;  /* 0x000000a22200780c */ /* 0x000fe40004fc1670 */
[----:B0-----:R-:W-:-:S05]  /*db30*/  F2FP.SATFINITE.E4M3.F32.PACK_AB_MERGE_C R29, RZ, R22, RZ ;  /* 0x00000016ff1d723e */ /* 0x001fca00048070ff */
[----:B------:R-:W-:Y:S01]  /*db40*/  @!P5 STG.E.U8 desc[UR22][R24.64+0x98], R29 ;  /* 0x0000981d1800d986 */ /* 0x000fe2000c101116 */
[C---:B------:R-:W-:Y:S02]  /*db50*/  ISETP.LT.OR P5, PT, R34.reuse, 0xa1, !P1 ;  /* 0x000000a12200780c */ /* 0x040fe40004fa1670 */
[----:B-1----:R-:W-:Y:S01]  /*db60*/  F2FP.SATFINITE.E4M3.F32.PACK_AB_MERGE_C R23, RZ, R18, RZ ;  /* 0x00000012ff17723e */ /* 0x002fe200048070ff */
[----:B------:R-:W-:Y:S01]  /*db70*/  @!P3 STG.E.U8 desc[UR22][R26.64+0x98], R33 ;  /* 0x000098211a00b986 */ /* 0x000fe2000c101116 */
[C---:B------:R-:W-:Y:S02]  /*db80*/  ISETP.LT.OR P3, PT, R34.reuse, 0xa1, !P0 ;  /* 0x000000a12200780c */ /* 0x040fe40004761670 */
[----:B--2---:R-:W-:Y:S01]  /*db90*/  F2FP.SATFINITE.E4M3.F32.PACK_AB_MERGE_C R21, RZ, R16, RZ ;  /* 0x00000010ff15723e */ /* 0x004fe200048070ff */
[----:B------:R0:W-:Y:S01]  /*dba0*/  @!P4 STG.E.U8 desc[UR22][R26.64+0x99], R19 ;  /* 0x000099131a00c986 */ /* 0x0001e2000c101116 */
[----:B------:R-:W-:-:S03]  /*dbb0*/  ISETP.LT.OR P4, PT, R34, 0xa2, !P0 ;  /* 0x000000a22200780c */ /* 0x000fc60004781670 */
[----:B------:R1:W-:Y:S01]  /*dbc0*/  @!P6 STG.E.U8 desc[UR22][R24.64+0xa1], R17 ;  /* 0x0000a1111800e986 */ /* 0x0003e2000c101116 */
[----:B------:R-:W-:-:S03]  /*dbd0*/  ISETP.LT.OR P6, PT, R34, 0xaa, !P1 ;  /* 0x000000aa2200780c */ /* 0x000fc60004fc1670 */
[----:B------:R-:W-:Y:S01]  /*dbe0*/  @!P5 STG.E.U8 desc[UR22][R24.64+0xa0], R23 ;  /* 0x0000a0171800d986 */ /* 0x000fe2000c101116 */
[----:B------:R-:W-:-:S03]  /*dbf0*/  ISETP.LT.OR P5, PT, R34, 0xa9, !P1 ;  /* 0x000000a92200780c */ /* 0x000fc60004fa1670 */
[----:B------:R-:W-:Y:S01]  /*dc00*/  @!P3 STG.E.U8 desc[UR22][R26.64+0xa0], R21 ;  /* 0x0000a0151a00b986 */ /* 0x000fe2000c101116 */
[C---:B------:R-:W-:Y:S02]  /*dc10*/  ISETP.LT.OR P3, PT, R34.reuse, 0xa9, !P0 ;  /* 0x000000a92200780c */ /* 0x040fe40004761670 */
[----:B0-----:R-:W-:Y:S01]  /*dc20*/  F2FP.SATFINITE.E4M3.F32.PACK_AB_MERGE_C R19, RZ, R14, RZ ;  /* 0x0000000eff13723e */ /* 0x001fe200048070ff */
[----:B------:R0:W-:Y:S01]  /*dc30*/  @!P4 STG.E.U8 desc[UR22][R26.64+0xa1], R15 ;  /* 0x0000a10f1a00c986 */ /* 0x0001e2000c101116 */
[C---:B------:R-:W-:Y:S02]  /*dc40*/  ISETP.LT.OR P4, PT, R34.reuse, 0xaa, !P0 ;  /* 0x000000aa2200780c */ /* 0x040fe40004781670 */
[----:B-1----:R-:W-:Y:S01]  /*dc50*/  F2FP.SATFINITE.E4M3.F32.PACK_AB_MERGE_C R17, RZ, R12, RZ ;  /* 0x0000000cff11723e */ /* 0x002fe200048070ff */
        /* <DEDUP_REMOVED lines=15> */
[----:B0-----:R-:W-:Y:S02]  /*dd50*/  F2FP.SATFINITE.E4M3.F32.PACK_AB_MERGE_C R11, RZ, R6, RZ ;  /* 0x00000006ff0b723e */ /* 0x001fe400048070ff */
[C---:B------:R-:W-:Y:S01]  /*dd60*/  ISETP.LT.OR P3, PT, R34.reuse, 0xb9, !P0 ;  /* 0x000000b92200780c */ /* 0x040fe20004761670 */
[----:B------:R0:W-:Y:S01]  /*dd70*/  @!P4 STG.E.U8 desc[UR22][R26.64+0xb1], R7 ;  /* 0x0000b1071a00c986 */ /* 0x0001e2000c101116 */
[----:B-1----:R-:W-:Y:S02]  /*dd80*/  F2FP.SATFINITE.E4M3.F32.PACK_AB_MERGE_C R9, RZ, R4, RZ ;  /* 0x00000004ff09723e */ /* 0x002fe400048070ff */
[C---:B------:R-:W-:Y:S01]  /*dd90*/  ISETP.LT.OR P4, PT, R34.reuse, 0xba, !P0 ;  /* 0x000000ba2200780c */ /* 0x040fe20004781670 */
[----:B------:R1:W-:Y:S04]  /*dda0*/  @!P6 STG.E.U8 desc[UR22][R24.64+0xb9], R5 ;  /* 0x0000b9051800e986 */ /* 0x0003e8000c101116 */
[----:B------:R2:W-:Y:S01]  /*ddb0*/  @!P5 STG.E.U8 desc[UR22][R24.64+0xb8], R11 ;  /* 0x0000b80b1800d986 */ /* 0x0005e2000c101116 */
[----:B------:R-:W-:Y:S01]  /*ddc0*/  FMUL R4, R227, UR24 ;  /* 0x00000018e3047c20 */ /* 0x000fe20008400000 */
[----:B------:R-:W-:-:S02]  /*ddd0*/  ISETP.LT.OR P5, PT, R34, 0xc1, !P1 ;  /* 0x000000c12200780c */ /* 0x000fc40004fa1670 */
[----:B0-----:R-:W-:Y:S02]  /*dde0*/  F2FP.SATFINITE.E4M3.F32.PACK_AB_MERGE_C R7, RZ, R3, RZ ;  /* 0x00000003ff07723e */ /* 0x001fe400048070ff */
[----:B-1----:R-:W-:Y:S01]  /*ddf0*/  F2FP.SATFINITE.E4M3.F32.PACK_AB_MERGE_C R5, RZ, R0, RZ ;  /* 0x00000000ff05723e */ /* 0x002fe200048070ff */
[----:B---3--:R-:W-:Y:S01]  /*de00*/  FMUL R0, R222, UR24 ;  /* 0x00000018de007c20 */ /* 0x008fe20008400000 */
[----:B------:R-:W-:Y:S01]  /*de10*/  ISETP.LT.OR P6, PT, R34, 0xc2, !P1 ;  /* 0x000000c22200780c */ /* 0x000fe20004fc1670 */
[----:B------:R-:W3:Y:S01]  /*de20*/  LDL.LU R222, [R1+0x20] ;  /* 0x0000200001de7983 */ /* 0x000ee20000300800 */
[----:B--2---:R-:W-:Y:S02]  /*de30*/  F2FP.SATFINITE.E4M3.F32.PACK_AB_MERGE_C R11, RZ, R2, RZ ;  /* 0x00000002ff0b723e */ /* 0x004fe400048070ff */
[----:B------:R-:W-:Y:S01]  /*de40*/  F2FP.SATFINITE.E4M3.F32.PACK_AB_MERGE_C R13, RZ, R0, RZ ;  /* 0x00000000ff0d723e */ /* 0x000fe200048070ff */
[----:B----4-:R-:W-:Y:S01]  /*de50*/  FMUL R0, R224, UR24 ;  /* 0x00000018e0007c20 */ /* 0x010fe20008400000 */
[----:B------:R-:W-:Y:S01]  /*de60*/  FMUL R2, R225, UR24 ;  /* 0x00000018e1027c20 */ /* 0x000fe20008400000 */
[----:B------:R-:W2:Y:S04]  /*de70*/  LDL.LU R224, [R1+0x24] ;  /* 0x0000240001e07983 */ /* 0x000ea80000300800 */
[----:B------:R-:W4:Y:S01]  /*de80*/  LDL.LU R225, [R1+0x28] ;  /* 0x0000280001e17983 */ /* 0x000f220000300800 */
[----:B------:R-:W-:-:S03]  /*de90*/  FMUL R3, R226, UR24 ;  /* 0x00000018e2037c20 */ /* 0x000fc60008400000 */
[----:B------:R-:W4:Y:S04]  /*dea0*/  LDL.LU R226, [R1+0x2c] ;  /* 0x00002c0001e27983 */ /* 0x000f280000300800 */
[----:B------:R-:W4:Y:S04]  /*deb0*/  LDL.LU R227, [R1+0x30] ;  /* 0x0000300001e37983 */ /* 0x000f280000300800 */
[----:B------:R-:W-:Y:S01]  /*dec0*/  @!P3 STG.E.U8 desc[UR22][R26.64+0xb8], R9 ;  /* 0x0000b8091a00b986 */ /* 0x000fe2000c101116 */
[----:B------:R-:W-:-:S03]  /*ded0*/  ISETP.LT.OR P3, PT, R34, 0xc1, !P0 ;  /* 0x000000c12200780c */ /* 0x000fc60004761670 */
[----:B------:R0:W-:Y:S01]  /*dee0*/  @!P4 STG.E.U8 desc[UR22][R26.64+0xb9], R7 ;  /* 0x0000b9071a00c986 */ /* 0x0001e2000c101116 */
[----:B------:R-:W-:-:S03]  /*def0*/  ISETP.LT.OR P4, PT, R34, 0xc2, !P0 ;  /* 0x000000c22200780c */ /* 0x000fc60004781670 */
[----:B------:R-:W-:Y:S01]  /*df00*/  @!P5 STG.E.U8 desc[UR22][R24.64+0xc0], R11 ;  /* 0x0000c00b1800d986 */ /* 0x000fe2000c101116 */
[----:B------:R-:W-:-:S03]  /*df10*/  ISETP.LT.OR P5, PT, R34, 0xc9, !P1 ;  /* 0x000000c92200780c */ /* 0x000fc60004fa1670 */
[----:B------:R1:W-:Y:S01]  /*df20*/  @!P6 STG.E.U8 desc[UR22][R24.64+0xc1], R5 ;  /* 0x0000c1051800e986 */ /* 0x0003e2000c101116 */
[----:B0-----:R-:W-:-:S03]  /*df30*/  F2FP.SATFINITE.E4M3.F32.PACK_AB_MERGE_C R7, RZ, R0, RZ ;  /* 0x00000000ff07723e */ /* 0x001fc600048070ff */
[----:B------:R-:W-:Y:S01]  /*df40*/  @!P3 STG.E.U8 desc[UR22][R26.64+0xc0], R13 ;  /* 0x0000c00d1a00b986 */ /* 0x000fe2000c101116 */
[C---:B------:R-:W-:Y:S02]  /*df50*/  ISETP.LT.OR P6, PT, R34.reuse, 0xca, !P1 ;  /* 0x000000ca2200780c */ /* 0x040fe40004fc1670 */
[----:B-1----:R-:W-:Y:S01]  /*df60*/  F2FP.SATFINITE.E4M3.F32.PACK_AB_MERGE_C R5, RZ, R2, RZ ;  /* 0x00000002ff05723e */ /* 0x002fe200048070ff */
[----:B------:R0:W-:Y:S01]  /*df70*/  @!P4 STG.E.U8 desc[UR22][R26.64+0xc1], R7 ;  /* 0x0000c1071a00c986 */ /* 0x0001e2000c101116 */
[C---:B------:R-:W-:Y:S02]  /*df80*/  ISETP.LT.OR P3, PT, R34.reuse, 0xc9, !P0 ;  /* 0x000000c92200780c */ /* 0x040fe40004761670 */
[C---:B------:R-:W-:Y:S01]  /*df90*/  ISETP.LT.OR P4, PT, R34.reuse, 0xca, !P0 ;  /* 0x000000ca2200780c */ /* 0x040fe20004781670 */
[----:B------:R1:W-:Y:S01]  /*dfa0*/  @!P5 STG.E.U8 desc[UR22][R24.64+0xc8], R5 ;  /* 0x0000c8051800d986 */ /* 0x0003e2000c101116 */
[----:B------:R-:W-:Y:S02]  /*dfb0*/  ISETP.LT.OR P5, PT, R34, 0xd1, !P1 ;  /* 0x000000d12200780c */ /* 0x000fe40004fa1670 */
[----:B------:R-:W-:-:S02]  /*dfc0*/  F2FP.SATFINITE.E4M3.F32.PACK_AB_MERGE_C R9, RZ, R3, RZ ;  /* 0x00000003ff09723e */ /* 0x000fc400048070ff */
[----:B------:R-:W-:-:S03]  /*dfd0*/  F2FP.SATFINITE.E4M3.F32.PACK_AB_MERGE_C R11, RZ, R4, RZ ;  /* 0x00000004ff0b723e */ /* 0x000fc600048070ff */
[----:B------:R1:W-:Y:S04]  /*dfe0*/  @!P6 STG.E.U8 desc[UR22][R24.64+0xc9], R9 ;  /* 0x0000c9091800e986 */ /* 0x0003e8000c101116 */
[----:B------:R-:W-:Y:S01]  /*dff0*/  @!P3 STG.E.U8 desc[UR22][R26.64+0xc8], R11 ;  /* 0x0000c80b1a00b986 */ /* 0x000fe2000c101116 */
[----:B------:R-:W-:-:S03]  /*e000*/  FMUL R0, R220, UR24 ;  /* 0x00000018dc007c20 */ /* 0x000fc60008400000 */
[----:B------:R-:W4:Y:S02]  /*e010*/  LDL.LU R220, [R1+0x34] ;  /* 0x0000340001dc7983 */ /* 0x000f240000300800 */
[----:B0-----:R-:W-:Y:S01]  /*e020*/  F2FP.SATFINITE.E4M3.F32.PACK_AB_MERGE_C R7, RZ, R0, RZ ;  /* 0x00000000ff07723e */ /* 0x001fe200048070ff */
[----:B------:R-:W-:Y:S02]  /*e030*/  FMUL R2, R221, UR24 ;  /* 0x00000018dd027c20 */ /* 0x000fe40008400000 */
[----:B------:R-:W4:Y:S03]  /*e040*/  LDL.LU R221, [R1+0x38] ;  /* 0x0000380001dd7983 */ /* 0x000f260000300800 */
[----:B-1----:R-:W-:Y:S01]  /*e050*/  F2FP.SATFINITE.E4M3.F32.PACK_AB_MERGE_C R5, RZ, R2, RZ ;  /* 0x00000002ff05723e */ /* 0x002fe200048070ff */
[----:B------:R-:W-:Y:S04]  /*e060*/  @!P4 STG.E.U8 desc[UR22][R26.64+0xc9], R7 ;  /* 0x0000c9071a00c986 */ /* 0x000fe8000c101116 */
[----:B------:R0:W-:Y:S01]  /*e070*/  @!P5 STG.E.U8 desc[UR22][R24.64+0xd0], R5 ;  /* 0x0000d0051800d986 */ /* 0x0001e2000c101116 */
[----:B------:R-:W-:-:S03]  /*e080*/  FMUL R3, R223, UR24 ;  /* 0x00000018df037c20 */ /* 0x000fc60008400000 */
[----:B------:R-:W4:Y:S02]  /*e090*/  LDL.LU R223, [R1+0x3c] ;  /* 0x00003c0001df7983 */ /* 0x000f240000300800 */
[----:B------:R-:W-:Y:S01]  /*e0a0*/  F2FP.SATFINITE.E4M3.F32.PACK_AB_MERGE_C R9, RZ, R3, RZ ;  /* 0x00000003ff09723e */ /* 0x000fe200048070ff */
[----:B---3--:R-:W-:Y:S02]  /*e0b0*/  FMUL R0, R222, UR24 ;  /* 0x00000018de007c20 */ /* 0x008fe40008400000 */
[----:B------:R-:W3:Y:S03]  /*e0c0*/  LDL.LU R222, [R1+0x40] ;  /* 0x0000400001de7983 */ /* 0x000ee60000300800 */
[----:B------:R-:W-:Y:S01]  /*e0d0*/  F2FP.SATFINITE.E4M3.F32.PACK_AB_MERGE_C R13, RZ, R0, RZ ;  /* 0x00000000ff0d723e */ /* 0x000fe200048070ff */
[----:B--2---:R-:W-:Y:S02]  /*e0e0*/  FMUL R2, R224, UR24 ;  /* 0x00000018e0027c20 */ /* 0x004fe40008400000 */
[----:B------:R-:W2:Y:S01]  /*e0f0*/  LDL.LU R224, [R1+0x44] ;  /* 0x0000440001e07983 */ /* 0x000ea20000300800 */
[----:B----4-:R-:W-:-:S03]  /*e100*/  FMUL R0, R225, UR24 ;  /* 0x00000018e1007c20 */ /* 0x010fc60008400000 */
[----:B------:R-:W4:Y:S01]  /*e110*/  LDL.LU R225, [R1+0x48] ;  /* 0x0000480001e17983 */ /* 0x000f220000300800 */
[----:B------:R-:W-:Y:S01]  /*e120*/  FMUL R3, R226, UR24 ;  /* 0x00000018e2037c20 */ /* 0x000fe20008400000 */
[----:B0-----:R-:W-:Y:S02]  /*e130*/  F2FP.SATFINITE.E4M3.F32.PACK_AB_MERGE_C R5, RZ, R0, RZ ;  /* 0x00000000ff05723e */ /* 0x001fe400048070ff */
[----:B------:R-:W4:Y:S01]  /*e140*/  LDL.LU R226, [R1+0x4c] ;  /* 0x00004c0001e27983 */ /* 0x000f220000300800 */
[----:B------:R-:W-:-:S03]  /*e150*/  FMUL R0, R227, UR24 ;  /* 0x00000018e3007c20 */ /* 0x000fc60008400000 */
[----:B------:R-:W4:Y:S01]  /*e160*/  LDL.LU R227, [R1+0x50] ;  /* 0x0000500001e37983 */ /* 0x000f220000300800 */
[C---:B------:R-:W-:Y:S02]  /*e170*/  ISETP.LT.OR P6, PT, R34.reuse, 0xd2, !P1 ;  /* 0x000000d22200780c */ /* 0x040fe40004fc1670 */
[C---:B------:R-:W-:Y:S01]  /*e180*/  ISETP.LT.OR P4, PT, R34.reuse, 0xd2, !P0 ;  /* 0x000000d22200780c */ /* 0x040fe20004781670 */
[----:B------:R-:W4:Y:S01]  /*e190*/  LDL.LU R218, [R1+0x54] ;  /* 0x0000540001da7983 */ /* 0x000f220000300800 */
[C---:B------:R-:W-:Y:S02]  /*e1a0*/  ISETP.LT.OR P3, PT, R34.reuse, 0xd1, !P0 ;  /* 0x000000d12200780c */ /* 0x040fe40004761670 */
[----:B------:R-:W-:Y:S02]  /*e1b0*/  ISETP.LT.OR P5, PT, R34, 0xd9, !P1 ;  /* 0x000000d92200780c */ /* 0x000fe40004fa1670 */
[----:B------:R-:W-:Y:S02]  /*e1c0*/  F2FP.SATFINITE.E4M3.F32.PACK_AB_MERGE_C R7, RZ, R2, RZ ;  /* 0x00000002ff07723e */ /* 0x000fe400048070ff */
[----:B------:R-:W-:-:S03]  /*e1d0*/  F2FP.SATFINITE.E4M3.F32.PACK_AB_MERGE_C R11, RZ, R0, RZ ;  /* 0x00000000ff0b723e */ /* 0x000fc600048070ff */
[----:B------:R0:W-:Y:S01]  /*e1e0*/  @!P6 STG.E.U8 desc[UR22][R24.64+0xd1], R9 ;  /* 0x0000d1091800e986 */ /* 0x0001e2000c101116 */
[----:B------:R-:W-:-:S03]  /*e1f0*/  ISETP.LT.OR P6, PT, R34, 0xda, !P1 ;  /* 0x000000da2200780c */ /* 0x000fc60004fc1670 */
[----:B------:R-:W-:Y:S01]  /*e200*/  @!P4 STG.E.U8 desc[UR22][R26.64+0xd1], R7 ;  /* 0x0000d1071a00c986 */ /* 0x000fe2000c101116 */
[----:B------:R-:W-:-:S03]  /*e210*/  ISETP.LT.OR P4, PT, R34, 0xda, !P0 ;  /* 0x000000da2200780c */ /* 0x000fc60004781670 */
[----:B------:R-:W-:Y:S01]  /*e220*/  @!P3 STG.E.U8 desc[UR22][R26.64+0xd0], R13 ;  /* 0x0000d00d1a00b986 */ /* 0x000fe2000c101116 */
[----:B0-----:R-:W-:-:S03]  /*e230*/  F2FP.SATFINITE.E4M3.F32.PACK_AB_MERGE_C R9, RZ, R3, RZ ;  /* 0x00000003ff09723e */ /* 0x001fc600048070ff */
[----:B------:R0:W-:Y:S04]  /*e240*/  @!P5 STG.E.U8 desc[UR22][R24.64+0xd8], R5 ;  /* 0x0000d8051800d986 */ /* 0x0001e8000c101116 */
[----:B------:R1:W-:Y:S01]  /*e250*/  @!P6 STG.E.U8 desc[UR22][R24.64+0xd9], R9 ;  /* 0x0000d9091800e986 */ /* 0x0003e2000c101116 */
[----:B------:R-:W-:-:S03]  /*e260*/  FMUL R0, R220, UR24 ;  /* 0x00000018dc007c20 */ /* 0x000fc60008400000 */
[----:B------:R-:W4:Y:S02]  /*e270*/  LDL.LU R220, [R1+0x58] ;  /* 0x0000580001dc7983 */ /* 0x000f240000300800 */
[----:B0-----:R-:W-:Y:S01]  /*e280*/  F2FP.SATFINITE.E4M3.F32.PACK_AB_MERGE_C R5, RZ, R0, RZ ;  /* 0x00000000ff05723e */ /* 0x001fe200048070ff */
[----:B------:R-:W-:Y:S02]  /*e290*/  FMUL R2, R221, UR24 ;  /* 0x00000018dd027c20 */ /* 0x000fe40008400000 */
[----:B------:R-:W4:Y:S03]  /*e2a0*/  LDL.LU R221, [R1+0x5c] ;  /* 0x00005c0001dd7983 */ /* 0x000f260000300800 */
[----:B------:R-:W-:Y:S01]  /*e2b0*/  F2FP.SATFINITE.E4M3.F32.PACK_AB_MERGE_C R7, RZ, R2, RZ ;  /* 0x00000002ff07723e */ /* 0x000fe200048070ff */
[----:B------:R0:W-:Y:S01]  /*e2c0*/  @!P4 STG.E.U8 desc[UR22][R26.64+0xd9], R5 ;  /* 0x0000d9051a00c986 */ /* 0x0001e2000c101116 */
[----:B------:R-:W-:-:S03]  /*e2d0*/  FMUL R3, R223, UR24 ;  /* 0x00000018df037c20 */ /* 0x000fc60008400000 */
[----:B------:R-:W4:Y:S02]  /*e2e0*/  LDL.LU R223, [R1+0x60] ;  /* 0x0000600001df7983 */ /* 0x000f240000300800 */
[----:B-1----:R-:W-:Y:S01]  /*e2f0*/  F2FP.SATFINITE.E4M3.F32.PACK_AB_MERGE_C R9, RZ, R3, RZ ;  /* 0x00000003ff09723e */ /* 0x002fe200048070ff */
[----:B---3--:R-:W-:Y:S02]  /*e300*/  FMUL R4, R222, UR24 ;  /* 0x00000018de047c20 */ /* 0x008fe40008400000 */
[----:B------:R-:W3:Y:S01]  /*e310*/  LDL.LU R222, [R1+0x64] ;  /* 0x0000640001de7983 */ /* 0x000ee20000300800 */
[----:B--2---:R-:W-:-:S03]  /*e320*/  FMUL R0, R224, UR24 ;  /* 0x00000018e0007c20 */ /* 0x004fc60008400000 */
[----:B------:R-:W2:Y:S01]  /*e330*/  LDL.LU R224, [R1+0x68] ;  /* 0x0000680001e07983 */ /* 0x000ea20000300800 */
[----:B----4-:R-:W-:Y:S01]  /*e340*/  FMUL R2, R225, UR24 ;  /* 0x00000018e1027c20 */ /* 0x010fe20008400000 */
[----:B0-----:R-:W-:Y:S02]  /*e350*/  F2FP.SATFINITE.E4M3.F32.PACK_AB_MERGE_C R5, RZ, R0, RZ ;  /* 0x00000000ff05723e */ /* 0x001fe400048070ff */
[----:B------:R-:W4:Y:S01]  /*e360*/  LDL.LU R225, [R1+0x6c] ;  /* 0x00006c0001e17983 */ /* 0x000f220000300800 */
[----:B------:R-:W-:-:S03]  /*e370*/  FMUL R3, R226, UR24 ;  /* 0x00000018e2037c20 */ /* 0x000fc60008400000 */
[----:B------:R-:W4:Y:S01]  /*e380*/  LDL.LU R226, [R1+0x70] ;  /* 0x0000700001e27983 */ /* 0x000f220000300800 */
[----:B------:R-:W-:-:S03]  /*e390*/  FMUL R0, R227, UR24 ;  /* 0x00000018e3007c20 */ /* 0x000fc60008400000 */
[----:B------:R-:W4:Y:S01]  /*e3a0*/  LDL.LU R227, [R1+0x74] ;  /* 0x0000740001e37983 */ /* 0x000f220000300800 */
[C---:B------:R-:W-:Y:S02]  /*e3b0*/  ISETP.LT.OR P3, PT, R34.reuse, 0xd9, !P0 ;  /* 0x000000d92200780c */ /* 0x040fe40004761670 */
[C---:B------:R-:W-:Y:S02]  /*e3c0*/  ISETP.LT.OR P5, PT, R34.reuse, 0xe1, !P1 ;  /* 0x000000e12200780c */ /* 0x040fe40004fa1670 */
[C---:B------:R-:W-:Y:S02]  /*e3d0*/  ISETP.LT.OR P6, PT, R34.reuse, 0xe2, !P1 ;  /* 0x000000e22200780c */ /* 0x040fe40004fc1670 */
[----:B------:R-:W-:-:S07]  /*e3e0*/  ISETP.LT.OR P4, PT, R34, 0xe2, !P0 ;  /* 0x000000e22200780c */ /* 0x000fce0004781670 */
[----:B------:R-:W-:Y:S01]  /*e3f0*/  @!P3 STG.E.U8 desc[UR22][R26.64+0xd8], R11 ;  /* 0x0000d80b1a00b986 */ /* 0x000fe2000c101116 */
[----:B------:R-:W-:-:S03]  /*e400*/  ISETP.LT.OR P3, PT, R34, 0xe1, !P0 ;  /* 0x000000e12200780c */ /* 0x000fc60004761670 */
[----:B------:R0:W-:Y:S01]  /*e410*/  @!P5 STG.E.U8 desc[UR22][R24.64+0xe0], R7 ;  /* 0x0000e0071800d986 */ /* 0x0001e2000c101116 */
[----:B------:R-:W-:-:S03]  /*e420*/  ISETP.LT.OR P5, PT, R34, 0xe9, !P1 ;  /* 0x000000e92200780c */ /* 0x000fc60004fa1670 */
[----:B------:R1:W-:Y:S01]  /*e430*/  @!P6 STG.E.U8 desc[UR22][R24.64+0xe1], R9 ;  /* 0x0000e1091800e986 */ /* 0x0003e2000c101116 */
[----:B------:R-:W-:Y:S02]  /*e440*/  ISETP.LT.OR P6, PT, R34, 0xea, !P1 ;  /* 0x000000ea2200780c */ /* 0x000fe40004fc1670 */
[----:B------:R-:W-:Y:S01]  /*e450*/  F2FP.SATFINITE.E4M3.F32.PACK_AB_MERGE_C R13, RZ, R4, RZ ;  /* 0x00000004ff0d723e */ /* 0x000fe200048070ff */
[----:B------:R1:W-:Y:S01]  /*e460*/  @!P4 STG.E.U8 desc[UR22][R26.64+0xe1], R5 ;  /* 0x0000e1051a00c986 */ /* 0x0003e2000c101116 */
[----:B0-----:R-:W-:-:S03]  /*e470*/  F2FP.SATFINITE.E4M3.F32.PACK_AB_MERGE_C R7, RZ, R2, RZ ;  /* 0x00000002ff07723e */ /* 0x001fc600048070ff */
[----:B------:R-:W-:Y:S01]  /*e480*/  @!P3 STG.E.U8 desc[UR22][R26.64+0xe0], R13 ;  /* 0x0000e00d1a00b986 */ /* 0x000fe2000c101116 */
[----:B-1----:R-:W-:-:S03]  /*e490*/  F2FP.SATFINITE.E4M3.F32.PACK_AB_MERGE_C R9, RZ, R3, RZ ;  /* 0x00000003ff09723e */ /* 0x002fc600048070ff */
[----:B------:R0:W-:Y:S01]  /*e4a0*/  @!P5 STG.E.U8 desc[UR22][R24.64+0xe8], R7 ;  /* 0x0000e8071800d986 */ /* 0x0001e2000c101116 */
[C---:B------:R-:W-:Y:S02]  /*e4b0*/  ISETP.LT.OR P3, PT, R34.reuse, 0xe9, !P0 ;  /* 0x000000e92200780c */ /* 0x040fe40004761670 */
[C---:B------:R-:W-:Y:S01]  /*e4c0*/  ISETP.LT.OR P4, PT, R34.reuse, 0xea, !P0 ;  /* 0x000000ea2200780c */ /* 0x040fe20004781670 */
[----:B------:R1:W-:Y:S01]  /*e4d0*/  @!P6 STG.E.U8 desc[UR22][R24.64+0xe9], R9 ;  /* 0x0000e9091800e986 */ /* 0x0003e2000c101116 */
[----:B------:R-:W-:Y:S01]  /*e4e0*/  ISETP.LT.OR P5, PT, R34, 0xf1, !P1 ;  /* 0x000000f12200780c */ /* 0x000fe20004fa1670 */
[----:B------:R-:W-:Y:S01]  /*e4f0*/  FMUL R2, R218, UR24 ;  /* 0x00000018da027c20 */ /* 0x000fe20008400000 */
[----:B------:R-:W-:Y:S02]  /*e500*/  ISETP.LT.OR P6, PT, R34, 0xf2, !P1 ;  /* 0x000000f22200780c */ /* 0x000fe40004fc1670 */
[----:B------:R-:W-:Y:S02]  /*e510*/  F2FP.SATFINITE.E4M3.F32.PACK_AB_MERGE_C R11, RZ, R0, RZ ;  /* 0x00000000ff0b723e */ /* 0x000fe400048070ff */
[----:B------:R-:W-:-:S03]  /*e520*/  F2FP.SATFINITE.E4M3.F32.PACK_AB_MERGE_C R5, RZ, R2, RZ ;  /* 0x00000002ff05723e */ /* 0x000fc600048070ff */
[----:B------:R-:W-:Y:S01]  /*e530*/  @!P3 STG.E.U8 desc[UR22][R26.64+0xe8], R11 ;  /* 0x0000e80b1a00b986 */ /* 0x000fe2000c101116 */
[----:B------:R-:W-:-:S03]  /*e540*/  ISETP.LT.OR P3, PT, R34, 0xf1, !P0 ;  /* 0x000000f12200780c */ /* 0x000fc60004761670 */
[----:B------:R-:W-:Y:S01]  /*e550*/  @!P4 STG.E.U8 desc[UR22][R26.64+0xe9], R5 ;  /* 0x0000e9051a00c986 */ /* 0x000fe2000c101116 */
[C---:B------:R-:W-:Y:S02]  /*e560*/  ISETP.LT.OR P4, PT, R34.reuse, 0xf9, !P1 ;  /* 0x000000f92200780c */ /* 0x040fe40004f81670 */
[----:B------:R-:W-:Y:S01]  /*e570*/  ISETP.LT.OR P1, PT, R34, 0xfa, !P1 ;  /* 0x000000fa2200780c */ /* 0x000fe20004f21670 */
[----:B------:R-:W-:-:S05]  /*e580*/  FMUL R0, R220, UR24 ;  /* 0x00000018dc007c20 */ /* 0x000fca0008400000 */
[----:B0-----:R-:W-:-:S05]  /*e590*/  F2FP.SATFINITE.E4M3.F32.PACK_AB_MERGE_C R7, RZ, R0, RZ ;  /* 0x00000000ff07723e */ /* 0x001fca00048070ff */
[----:B------:R0:W-:Y:S01]  /*e5a0*/  @!P5 STG.E.U8 desc[UR22][R24.64+0xf0], R7 ;  /* 0x0000f0071800d986 */ /* 0x0001e2000c101116 */
[----:B------:R-:W-:-:S05]  /*e5b0*/  FMUL R3, R221, UR24 ;  /* 0x00000018dd037c20 */ /* 0x000fca0008400000 */
[----:B-1----:R-:W-:Y:S02]  /*e5c0*/  F2FP.SATFINITE.E4M3.F32.PACK_AB_MERGE_C R9, RZ, R3, RZ ;  /* 0x00000003ff09723e */ /* 0x002fe400048070ff */
[----:B------:R-:W-:-:S03]  /*e5d0*/  ISETP.LT.OR P5, PT, R34, 0xf2, !P0 ;  /* 0x000000f22200780c */ /* 0x000fc600047a1670 */
[----:B------:R1:W-:Y:S01]  /*e5e0*/  @!P6 STG.E.U8 desc[UR22][R24.64+0xf1], R9 ;  /* 0x0000f1091800e986 */ /* 0x0003e2000c101116 */
[C---:B------:R-:W-:Y:S02]  /*e5f0*/  ISETP.LT.OR P6, PT, R34.reuse, 0xf9, !P0 ;  /* 0x000000f92200780c */ /* 0x040fe400047c1670 */
[----:B------:R-:W-:Y:S01]  /*e600*/  ISETP.LT.OR P0, PT, R34, 0xfa, !P0 ;  /* 0x000000fa2200780c */ /* 0x000fe20004701670 */
[----:B------:R-:W-:-:S05]  /*e610*/  FMUL R0, R223, UR24 ;  /* 0x00000018df007c20 */ /* 0x000fca0008400000 */
[----:B------:R-:W-:-:S05]  /*e620*/  F2FP.SATFINITE.E4M3.F32.PACK_AB_MERGE_C R13, RZ, R0, RZ ;  /* 0x00000000ff0d723e */ /* 0x000fca00048070ff */
[----:B------:R0:W-:Y:S01]  /*e630*/  @!P3 STG.E.U8 desc[UR22][R26.64+0xf0], R13 ;  /* 0x0000f00d1a00b986 */ /* 0x0001e2000c101116 */
[----:B---3--:R-:W-:Y:S01]  /*e640*/  FMUL R0, R222, UR24 ;  /* 0x00000018de007c20 */ /* 0x008fe20008400000 */
[----:B--2---:R-:W-:Y:S01]  /*e650*/  FMUL R2, R224, UR24 ;  /* 0x00000018e0027c20 */ /* 0x004fe20008400000 */
[----:B----4-:R-:W-:-:S03]  /*e660*/  FMUL R3, R225, UR24 ;  /* 0x00000018e1037c20 */ /* 0x010fc60008400000 */
[----:B0-----:R-:W-:Y:S01]  /*e670*/  F2FP.SATFINITE.E4M3.F32.PACK_AB_MERGE_C R7, RZ, R0, RZ ;  /* 0x00000000ff07723e */ /* 0x001fe200048070ff */
[----:B------:R-:W-:Y:S01]  /*e680*/  FMUL R4, R226, UR24 ;  /* 0x00000018e2047c20 */ /* 0x000fe20008400000 */
[----:B------:R-:W-:Y:S01]  /*e690*/  FMUL R5, R227, UR24 ;  /* 0x00000018e3057c20 */ /* 0x000fe20008400000 */
[----:B-1----:R-:W-:Y:S02]  /*e6a0*/  F2FP.SATFINITE.E4M3.F32.PACK_AB_MERGE_C R9, RZ, R2, RZ ;  /* 0x00000002ff09723e */ /* 0x002fe400048070ff */
[----:B------:R-:W-:Y:S02]  /*e6b0*/  F2FP.SATFINITE.E4M3.F32.PACK_AB_MERGE_C R3, RZ, R3, RZ ;  /* 0x00000003ff03723e */ /* 0x000fe400048070ff */
[----:B------:R-:W-:Y:S02]  /*e6c0*/  F2FP.SATFINITE.E4M3.F32.PACK_AB_MERGE_C R11, RZ, R4, RZ ;  /* 0x00000004ff0b723e */ /* 0x000fe400048070ff */
[----:B------:R-:W-:Y:S01]  /*e6d0*/  F2FP.SATFINITE.E4M3.F32.PACK_AB_MERGE_C R5, RZ, R5, RZ ;  /* 0x00000005ff05723e */ /* 0x000fe200048070ff */
[----:B------:R0:W-:Y:S04]  /*e6e0*/  @!P5 STG.E.U8 desc[UR22][R26.64+0xf1], R7 ;  /* 0x0000f1071a00d986 */ /* 0x0001e8000c101116 */
[----:B------:R0:W-:Y:S04]  /*e6f0*/  @!P4 STG.E.U8 desc[UR22][R24.64+0xf8], R9 ;  /* 0x0000f8091800c986 */ /* 0x0001e8000c101116 */
[----:B------:R0:W-:Y:S04]  /*e700*/  @!P1 STG.E.U8 desc[UR22][R24.64+0xf9], R3 ;  /* 0x0000f90318009986 */ /* 0x0001e8000c101116 */
[----:B------:R0:W-:Y:S04]  /*e710*/  @!P6 STG.E.U8 desc[UR22][R26.64+0xf8], R11 ;  /* 0x0000f80b1a00e986 */ /* 0x0001e8000c101116 */
[----:B------:R0:W-:Y:S02]  /*e720*/  @!P0 STG.E.U8 desc[UR22][R26.64+0xf9], R5 ;  /* 0x0000f9051a008986 */ /* 0x0001e4000c101116 */
.L_x_294:
[----:B------:R-:W-:Y:S05]  /*e730*/  BSYNC B0 ;  /* 0x0000000000007941 */ /* 0x000fea0003800000 */
.L_x_36:
[----:B------:R-:W2:Y:S01]  /*e740*/  LDL.LU R22, [R1+0x7c] ;  /* 0x00007c0001167983 */ /* 0x000ea20000300800 */
[----:B0-----:R-:W-:Y:S01]  /*e750*/  IMAD.U32 R3, RZ, RZ, UR18 ;  /* 0x00000012ff037e24 */ /* 0x001fe2000f8e00ff */
[----:B------:R-:W-:Y:S02]  /*e760*/  ULDC.64 UR6, c[0x0][0x650] ;  /* 0x0001940000067ab9 */ /* 0x000fe40000000a00 */
[----:B------:R-:W3:Y:S01]  /*e770*/  LDL.LU R19, [R1+0x80] ;  /* 0x0000800001137983 */ /* 0x000ee20000300800 */
[----:B-----5:R-:W-:Y:S01]  /*e780*/  IMAD.U32 R0, RZ, RZ, UR20 ;  /* 0x00000014ff007e24 */ /* 0x020fe2000f8e00ff */
[----:B------:R0:W-:Y:S01]  /*e790*/  SYNCS.ARRIVE.TRANS64.A1T0 RZ, [R3+UR28], RZ ;  /* 0x000000ff03ff79a7 */ /* 0x0001e2000810001c */
[----:B------:R-:W-:Y:S02]  /*e7a0*/  IMAD.U32 R2, RZ, RZ, UR20 ;  /* 0x00000014ff027e24 */ /* 0x000fe4000f8e00ff */
[----:B------:R-:W-:Y:S02]  /*e7b0*/  IMAD.MOV.U32 R4, RZ, RZ, -0x1 ;  /* 0xffffffffff047424 */ /* 0x000fe400078e00ff */
[----:B0-----:R-:W-:Y:S01]  /*e7c0*/  IMAD.U32 R3, RZ, RZ, UR15 ;  /* 0x0000000fff037e24 */ /* 0x001fe2000f8e00ff */
[----:B---3--:R-:W-:-:S02]  /*e7d0*/  LEA R19, P0, R0, R19, 0x1 ;  /* 0x0000001300137211 */ /* 0x008fc400078008ff */
[----:B------:R-:W-:Y:S02]  /*e7e0*/  PRMT R0, RZ, 0x7610, R0 ;  /* 0x00007610ff007816 */ /* 0x000fe40000000000 */
[----:B--2---:R-:W-:Y:S01]  /*e7f0*/  LEA.HI.X R22, R2, R22, R3, 0x1, P0 ;  /* 0x0000001602167211 */ /* 0x004fe200000f0c03 */
[----:B------:R-:W-:Y:S01]  /*e800*/  IMAD.MOV.U32 R2, RZ, RZ, -0x1 ;  /* 0xffffffffff027424 */ /* 0x000fe200078e00ff */
[----:B------:R0:W-:Y:S01]  /*e810*/  STL [R1+0x80], R19 ;  /* 0x0000801301007387 */ /* 0x0001e20000100800 */
[----:B------:R-:W-:Y:S01]  /*e820*/  IMAD.MOV.U32 R3, RZ, RZ, -0x1 ;  /* 0xffffffffff037424 */ /* 0x000fe200078e00ff */
[----:B------:R-:W-:Y:S02]  /*e830*/  ISETP.GE.U32.AND P0, PT, R19, UR6, PT ;  /* 0x0000000613007c0c */ /* 0x000fe4000bf06070 */
[----:B------:R0:W-:Y:S02]  /*e840*/  STL [R1+0x7c], R22 ;  /* 0x00007c1601007387 */ /* 0x0001e40000100800 */
[----:B------:R-:W-:-:S02]  /*e850*/  ISETP.GE.U32.AND.EX P0, PT, R22, UR7, PT, P0 ;  /* 0x0000000716007c0c */ /* 0x000fc4000bf06100 */
[----:B------:R0:W-:Y:S04]  /*e860*/  STL [R1+0x84], R4 ;  /* 0x0000840401007387 */ /* 0x0001e80000100800 */
[----:B------:R0:W-:Y:S04]  /*e870*/  STL [R1+0x78], R2 ;  /* 0x0000780201007387 */ /* 0x0001e80000100800 */
[----:B------:R0:W-:Y:S03]  /*e880*/  STL [R1+0x88], R3 ;  /* 0x0000880301007387 */ /* 0x0001e60000100800 */
[----:B------:R-:W-:Y:S05]  /*e890*/  @P0 BRA `(.L_x_295) ;  /* 0x0000000400740947 */ /* 0x000fea0003800000 */
[----:B------:R-:W2:Y:S01]  /*e8a0*/  S2R R14, SR_CTAID.X ;  /* 0x00000000000e7919 */ /* 0x000ea20000002500 */
[----:B------:R-:W3:Y:S01]  /*e8b0*/  LDC.64 R8, c[0x0][0x628] ;  /* 0x00018a00ff087b82 */ /* 0x000ee20000000a00 */
[----:B------:R-:W-:Y:S01]  /*e8c0*/  ULDC UR6, c[0x0][0x150] ;  /* 0x0000540000067ab9 */ /* 0x000fe20000000800 */
[----:B------:R-:W-:Y:S01]  /*e8d0*/  IMAD.MOV.U32 R6, RZ, RZ, R19 ;  /* 0x000000ffff067224 */ /* 0x000fe200078e0013 */
[----:B------:R-:W0:Y:S01]  /*e8e0*/  S2R R16, SR_CTAID.Y ;  /* 0x0000000000107919 */ /* 0x000e220000002600 */
[----:B------:R-:W-:-:S04]  /*e8f0*/  IMAD.MOV.U32 R7, RZ, RZ, R22 ;  /* 0x000000ffff077224 */ /* 0x000fc800078e0016 */
[----:B------:R-:W0:Y:S08]  /*e900*/  LDC R17, c[0x0][0x144] ;  /* 0x00005100ff117b82 */ /* 0x000e300000000800 */
[----:B------:R-:W0:Y:S08]  /*e910*/  LDC R10, c[0x0][0x630] ;  /* 0x00018c00ff0a7b82 */ /* 0x000e300000000800 */
[----:B------:R-:W0:Y:S01]  /*e920*/  LDC.64 R12, c[0x0][0x620] ;  /* 0x00018800ff0c7b82 */ /* 0x000e220000000a00 */
[----:B---3--:R-:W-:-:S04]  /*e930*/  ISETP.NE.U32.AND P0, PT, R8, RZ, PT ;  /* 0x000000ff0800720c */ /* 0x008fc80003f05070 */
[----:B------:R-:W-:Y:S02]  /*e940*/  ISETP.NE.AND.EX P0, PT, R9, RZ, PT, P0 ;  /* 0x000000ff0900720c */ /* 0x000fe40003f05300 */
[----:B--2---:R-:W-:-:S05]  /*e950*/  I2FP.F32.U32 R0, R14 ;  /* 0x0000000e00007245 */ /* 0x004fca0000201000 */
[----:B------:R-:W-:-:S04]  /*e960*/  FMUL R0, R0, UR6 ;  /* 0x0000000600007c20 */ /* 0x000fc80008400000 */
[----:B------:R2:W3:Y:S02]  /*e970*/  F2I.U32.TRUNC.NTZ R15, R0 ;  /* 0x00000000000f7305 */ /* 0x0004e4000020f000 */
[----:B------:R-:W-:Y:S05]  /*e980*/  @!P0 BRA `(.L_x_296) ;  /* 0x0000000000288947 */ /* 0x000fea0003800000 */
[----:B--2---:R-:W2:Y:S02]  /*e990*/  LDC R0, c[0x0][0x634] ;  /* 0x00018d00ff007b82 */ /* 0x004ea40000000800 */
[----:B--2---:R-:W-:-:S05]  /*e9a0*/  IADD3 R7, P0, R19, R0, RZ ;  /* 0x0000000013077210 */ /* 0x004fca0007f1e0ff */
[----:B------:R-:W-:-:S04]  /*e9b0*/  IMAD.X R11, RZ, RZ, R22, P0 ;  /* 0x000000ffff0b7224 */ /* 0x000fc800000e0616 */
[----:B0-----:R-:W-:-:S04]  /*e9c0*/  IMAD.WIDE.U32 R2, R11, R8, RZ ;  /* 0x000000080b027225 */ /* 0x001fc800078e00ff */
[----:B------:R-:W-:-:S04]  /*e9d0*/  IMAD.WIDE.U32 R4, P0, R7, R9, R2 ;  /* 0x0000000907047225 */ /* 0x000fc80007800002 */
[----:B------:R-:W-:-:S04]  /*e9e0*/  IMAD.WIDE.U32 R2, R7, R8, RZ ;  /* 0x0000000807027225 */ /* 0x000fc800078e00ff */
[----:B------:R-:W-:Y:S01]  /*e9f0*/  IMAD.X R7, RZ, RZ, RZ, P0 ;  /* 0x000000ffff077224 */ /* 0x000fe200000e06ff */
[----:B------:R-:W-:Y:S01]  /*ea00*/  IADD3 RZ, P0, R3, R4, RZ ;  /* 0x0000000403ff7210 */ /* 0x000fe20007f1e0ff */
[----:B------:R-:W-:-:S04]  /*ea10*/  IMAD.MOV.U32 R6, RZ, RZ, R5 ;  /* 0x000000ffff067224 */ /* 0x000fc800078e0005 */
[----:B------:R-:W-:-:S08]  /*ea20*/  IMAD.WIDE.U32.X R6, R11, R9, R6, P0 ;  /* 0x000000090b067225 */ /* 0x000fd000000e0406 */
.L_x_296:
[-CC-:B0-----:R-:W-:Y:S01]  /*ea30*/  SHF.R.U64 R11, R6, R10.reuse, R7.reuse ;  /* 0x0000000a060b7219 */ /* 0x181fe20000001207 */
[----:B------:R-:W0:Y:S01]  /*ea40*/  LDC.64 R20, c[0x0][0x640] ;  /* 0x00019000ff147b82 */ /* 0x000e220000000a00 */
[----:B--2---:R-:W-:Y:S01]  /*ea50*/  SHF.R.U32.HI R0, RZ, R10, R7 ;  /* 0x0000000aff007219 */ /* 0x004fe20000011607 */
[----:B------:R-:W-:Y:S01]  /*ea60*/  IMAD.MOV.U32 R2, RZ, RZ, R19 ;  /* 0x000000ffff027224 */ /* 0x000fe200078e0013 */
[----:B------:R-:W-:Y:S01]  /*ea70*/  IADD3 R5, P0, RZ, -R11, RZ ;  /* 0x8000000bff057210 */ /* 0x000fe20007f1e0ff */
[----:B---3--:R-:W-:Y:S01]  /*ea80*/  IMAD.MOV R15, RZ, RZ, -R15 ;  /* 0x000000ffff0f7224 */ /* 0x008fe200078e0a0f */
[----:B------:R-:W-:Y:S01]  /*ea90*/  ULDC UR6, c[0x0][0x154] ;  /* 0x0000550000067ab9 */ /* 0x000fe20000000800 */
[----:B------:R-:W-:Y:S02]  /*eaa0*/  IMAD.MOV.U32 R7, RZ, RZ, 0x1 ;  /* 0x00000001ff077424 */ /* 0x000fe400078e00ff */
[----:B------:R-:W2:Y:S01]  /*eab0*/  LDC R4, c[0x0][0x618] ;  /* 0x00018600ff047b82 */ /* 0x000ea20000000800 */
[----:B------:R-:W-:-:S02]  /*eac0*/  IMAD.X R3, RZ, RZ, ~R0, P0 ;  /* 0x000000ffff037224 */ /* 0x000fc400000e0e00 */
[----:B------:R-:W-:Y:S02]  /*ead0*/  IMAD R17, R17, R15, R14 ;  /* 0x0000000f11117224 */ /* 0x000fe400078e020e */
[-C--:B------:R-:W-:Y:S02]  /*eae0*/  IMAD R0, R3, R12.reuse, RZ ;  /* 0x0000000c03007224 */ /* 0x080fe400078e02ff */
[----:B------:R-:W-:Y:S01]  /*eaf0*/  IMAD.MOV.U32 R3, RZ, RZ, R22 ;  /* 0x000000ffff037224 */ /* 0x000fe200078e0016 */
[----:B------:R-:W3:Y:S01]  /*eb00*/  LDC R6, c[0x0][0x608] ;  /* 0x00018200ff067b82 */ /* 0x000ee20000000800 */
[----:B------:R-:W-:-:S04]  /*eb10*/  IMAD.WIDE.U32 R2, R5, R12, R2 ;  /* 0x0000000c05027225 */ /* 0x000fc800078e0002 */
[----:B------:R-:W-:-:S03]  /*eb20*/  IMAD R5, R5, R13, R0 ;  /* 0x0000000d05057224 */ /* 0x000fc600078e0200 */
[----:B------:R-:W5:Y:S01]  /*eb30*/  LDC R18, c[0x0][0x658] ;  /* 0x00019600ff127b82 */ /* 0x000f620000000800 */
[----:B------:R-:W-:Y:S01]  /*eb40*/  I2FP.F32.U32 R0, R16 ;  /* 0x0000001000007245 */ /* 0x000fe20000201000 */
[----:B------:R-:W-:Y:S01]  /*eb50*/  IMAD.IADD R3, R3, 0x1, R5 ;  /* 0x0000000103037824 */ /* 0x000fe200078e0205 */
[----:B0-----:R-:W-:Y:S01]  /*eb60*/  ISETP.NE.U32.AND P0, PT, R20, RZ, PT ;  /* 0x000000ff1400720c */ /* 0x001fe20003f05070 */
[----:B------:R-:W-:Y:S02]  /*eb70*/  IMAD.MOV.U32 R5, RZ, RZ, -0x1 ;  /* 0xffffffffff057424 */ /* 0x000fe400078e00ff */
[----:B------:R-:W-:Y:S02]  /*eb80*/  FMUL R0, R0, UR6 ;  /* 0x0000000600007c20 */ /* 0x000fe40008400000 */
[----:B------:R-:W0:Y:S01]  /*eb90*/  LDC R15, c[0x0][0x148] ;  /* 0x00005200ff0f7b82 */ /* 0x000e220000000800 */
[----:B--2---:R-:W-:Y:S01]  /*eba0*/  SHF.R.U64 R10, R2, R4, R3 ;  /* 0x00000004020a7219 */ /* 0x004fe20000001203 */
[----:B------:R2:W0:Y:S01]  /*ebb0*/  F2I.U32.TRUNC.NTZ R13, R0 ;  /* 0x00000000000d7305 */ /* 0x000422000020f000 */
[----:B------:R-:W-:-:S02]  /*ebc0*/  ISETP.NE.AND.EX P0, PT, R21, RZ, PT, P0 ;  /* 0x000000ff1500720c */ /* 0x000fc40003f05300 */
[----:B------:R-:W-:-:S03]  /*ebd0*/  SHF.R.U32.HI R3, RZ, R4, R3 ;  /* 0x00000004ff037219 */ /* 0x000fc60000011603 */
[----:B------:R-:W0:Y:S01]  /*ebe0*/  LDC R14, c[0x0][0x600] ;  /* 0x00018000ff0e7b82 */ /* 0x000e220000000800 */
[-CC-:B---3--:R-:W-:Y:S02]  /*ebf0*/  SHF.R.U64 R8, R10, R6.reuse, R3.reuse ;  /* 0x000000060a087219 */ /* 0x188fe40000001203 */
[----:B------:R-:W-:-:S05]  /*ec00*/  SHF.R.U32.HI R3, RZ, R6, R3 ;  /* 0x00000006ff037219 */ /* 0x000fca0000011603 */
[----:B------:R-:W3:Y:S01]  /*ec10*/  LDC R22, c[0x0][0x648] ;  /* 0x00019200ff167b82 */ /* 0x000ee20000000800 */
[-CC-:B-----5:R-:W-:Y:S02]  /*ec20*/  SHF.R.U64 R12, R8, R18.reuse, R3.reuse ;  /* 0x00000012080c7219 */ /* 0x1a0fe40000001203 */
[-C--:B------:R-:W-:Y:S02]  /*ec30*/  SHF.L.U32 R5, R5, R18.reuse, RZ ;  /* 0x0000001205057219 */ /* 0x080fe400000006ff */
[-C--:B------:R-:W-:Y:S01]  /*ec40*/  SHF.R.U32.HI R3, RZ, R18.reuse, R3 ;  /* 0x00000012ff037219 */ /* 0x080fe20000011603 */
[----:B------:R-:W-:Y:S01]  /*ec50*/  IMAD.MOV.U32 R2, RZ, RZ, R12 ;  /* 0x000000ffff027224 */ /* 0x000fe200078e000c */
[----:B------:R-:W-:Y:S01]  /*ec60*/  SHF.L.U32 R18, R7, R18, RZ ;  /* 0x0000001207127219 */ /* 0x000fe200000006ff */
[----:B------:R-:W0:Y:S01]  /*ec70*/  LDC R23, c[0x0][0x638] ;  /* 0x00018e00ff177b82 */ /* 0x000e220000000800 */
[----:B------:R-:W-:-:S07]  /*ec80*/  LOP3.LUT R19, RZ, R5, RZ, 0x33, !PT ;  /* 0x00000005ff137212 */ /* 0x000fce00078e33ff */
[----:B------:R-:W0:Y:S01]  /*ec90*/  LDC R24, c[0x0][0x610] ;  /* 0x00018400ff187b82 */ /* 0x000e220000000800 */
[----:B--2---:R-:W-:Y:S05]  /*eca0*/  @!P0 BRA `(.L_x_297) ;  /* 0x0000000000288947 */ /* 0x004fea0003800000 */
        /* <DEDUP_REMOVED lines=10> */
.L_x_297:
[----:B---3--:R-:W-:Y:S01]  /*ed50*/  SHF.R.U64 R0, R2, R22, R3 ;  /* 0x0000001602007219 */ /* 0x008fe20000001203 */
[----:B0-----:R-:W-:Y:S01]  /*ed60*/  VIADD R7, R14, 0xffffffff ;  /* 0xffffffff0e077836 */ /* 0x001fe20000000000 */
[----:B------:R-:W-:Y:S01]  /*ed70*/  LOP3.LUT R5, R8, R19, RZ, 0xc0, !PT ;  /* 0x0000001308057212 */ /* 0x000fe200078ec0ff */
[----:B------:R-:W-:Y:S02]  /*ed80*/  IMAD.MOV R13, RZ, RZ, -R13 ;  /* 0x000000ffff0d7224 */ /* 0x000fe400078e0a0d */
[----:B------:R-:W-:Y:S02]  /*ed90*/  IMAD.MOV R3, RZ, RZ, -R0 ;  /* 0x000000ffff037224 */ /* 0x000fe400078e0a00 */
[----:B------:R-:W-:Y:S01]  /*eda0*/  IMAD R2, R18, R0, R5 ;  /* 0x0000000012027224 */ /* 0x000fe200078e0205 */
[----:B------:R-:W-:Y:S01]  /*edb0*/  LOP3.LUT R5, R10, R7, RZ, 0xc0, !PT ;  /* 0x000000070a057212 */ /* 0x000fe200078ec0ff */
[----:B------:R-:W-:Y:S02]  /*edc0*/  @P2 IMAD R17, R15, R13, R16 ;  /* 0x0000000d0f112224 */ /* 0x000fe400078e0210 */
[----:B------:R-:W-:-:S02]  /*edd0*/  IMAD R0, R3, R23, R12 ;  /* 0x0000001703007224 */ /* 0x000fc400078e020c */
[----:B------:R-:W-:Y:S02]  /*ede0*/  IMAD.MOV.U32 R4, RZ, RZ, 0x1 ;  /* 0x00000001ff047424 */ /* 0x000fe400078e00ff */
[----:B------:R-:W-:Y:S02]  /*edf0*/  IMAD R2, R2, R24, R17 ;  /* 0x0000001802027224 */ /* 0x000fe400078e0211 */
[----:B------:R-:W-:Y:S01]  /*ee00*/  IMAD R3, R0, R14, R5 ;  /* 0x0000000e00037224 */ /* 0x000fe200078e0205 */
[----:B------:R-:W-:-:S04]  /*ee10*/  PRMT R0, R4, 0x7610, R0 ;  /* 0x0000761004007816 */ /* 0x000fc80000000000 */
[----:B------:R-:W-:Y:S02]  /*ee20*/  SEL R4, R3, R2, !P2 ;  /* 0x0000000203047207 */ /* 0x000fe40005000000 */
[----:B------:R-:W-:-:S03]  /*ee30*/  SEL R2, R2, R3, !P2 ;  /* 0x0000000302027207 */ /* 0x000fc60005000000 */
[----:B------:R2:W-:Y:S04]  /*ee40*/  STL [R1+0x88], R4 ;  /* 0x0000880401007387 */ /* 0x0005e80000100800 */
[----:B------:R2:W-:Y:S04]  /*ee50*/  STL [R1+0x78], R11 ;  /* 0x0000780b01007387 */ /* 0x0005e80000100800 */
[----:B------:R2:W-:Y:S02]  /*ee60*/  STL [R1+0x84], R2 ;  /* 0x0000840201007387 */ /* 0x0005e40000100800 */
.L_x_295:
[----:B------:R-:W-:Y:S01]  /*ee70*/  LOP3.LUT P0, RZ, R0, 0xff, RZ, 0xc0, !PT ;  /* 0x000000ff00ff7812 */ /* 0x000fe2000780c0ff */
[----:B------:R-:W-:-:S12]  /*ee80*/  ULOP3.LUT UR29, UR29, 0x1, URZ, 0x3c, !UPT ;  /* 0x000000011d1d7892 */ /* 0x000fd8000f8e3c3f */
[----:B------:R-:W-:Y:S05]  /*ee90*/  @P0 BRA `(.L_x_298) ;  /* 0xffffff2400e80947 */ /* 0x000fea000383ffff */
[----:B------:R-:W-:Y:S05]  /*eea0*/  EXIT ;  /* 0x000000000000794d */ /* 0x000fea0003800000 */
.L_x_14:
[----:B------:R-:W-:-:S08]  /*eeb0*/  ISETP.NE.AND P0, PT, RZ, UR6, PT ;  /* 0x00000006ff007c0c */ /* 0x000fd0000bf05270 */
[----:B0123--:R-:W0:-:S00]  /*eec0*/  USETMAXREG.DEALLOC.CTAPOOL 0x28 ;  /* 0x00000028000079c8 */ /* 0x00fe0000080e0500 */
[----:B------:R-:W-:Y:S05]  /*eed0*/  @P0 EXIT ;  /* 0x000000000000094d */ /* 0x000fea0003800000 */
[----:B0-----:R-:W-:Y:S01]  /*eee0*/  LOP3.LUT P0, RZ, R0, 0xff, RZ, 0xc0, !PT ;  /* 0x000000ff00ff7812 */ /* 0x001fe2000780c0ff */
[----:B------:R-:W-:Y:S02]  /*eef0*/  IMAD.MOV.U32 R0, RZ, RZ, 0x1 ;  /* 0x00000001ff007424 */ /* 0x000fe400078e00ff */
[----:B------:R-:W-:-:S10]  /*ef00*/  IMAD.MOV.U32 R8, RZ, RZ, RZ ;  /* 0x000000ffff087224 */ /* 0x000fd400078e00ff */
[----:B------:R-:W-:Y:S05]  /*ef10*/  @!P0 BRA `(.L_x_299) ;  /* 0x0000000c00408947 */ /* 0x000fea0003800000 */
[----:B------:R-:W-:Y:S01]  /*ef20*/  LOP3.LUT P0, RZ, R2, 0x1f, RZ, 0xc0, !PT ;  /* 0x0000001f02ff7812 */ /* 0x000fe2000780c0ff */
[----:B------:R-:W-:Y:S01]  /*ef30*/  ULDC UR5, c[0x0][0x658] ;  /* 0x0001960000057ab9 */ /* 0x000fe20000000800 */
[----:B------:R-:W-:Y:S01]  /*ef40*/  UMOV UR6, 0xffffffff ;  /* 0xffffffff00067882 */ /* 0x000fe20000000000 */
[----:B------:R-:W-:Y:S01]  /*ef50*/  BSSY B0, `(.L_x_299) ;  /* 0x00000cc000007945 */ /* 0x000fe20003800000 */
[----:B------:R-:W-:Y:S01]  /*ef60*/  USHF.L.U32 UR6, UR6, UR5, URZ ;  /* 0x0000000506067299 */ /* 0x000fe2000800063f */
[C---:B------:R-:W-:Y:S01]  /*ef70*/  ISETP.NE.AND P3, PT, R3.reuse, RZ, PT ;  /* 0x000000ff0300720c */ /* 0x040fe20003f65270 */
[----:B------:R-:W-:Y:S01]  /*ef80*/  IMAD.MOV.U32 R9, RZ, RZ, 0x1 ;  /* 0x00000001ff097424 */ /* 0x000fe200078e00ff */
[----:B------:R-:W-:Y:S01]  /*ef90*/  ISETP.NE.OR P0, PT, R3, RZ, !P0 ;  /* 0x000000ff0300720c */ /* 0x000fe20004705670 */
[----:B------:R-:W-:Y:S01]  /*efa0*/  IMAD.MOV.U32 R0, RZ, RZ, 0x1 ;  /* 0x00000001ff007424 */ /* 0x000fe200078e00ff */
[----:B------:R-:W-:Y:S01]  /*efb0*/  ULDC UR4, c[0x0][0x600] ;  /* 0x0001800000047ab9 */ /* 0x000fe20000000800 */
[----:B------:R-:W-:Y:S01]  /*efc0*/  IMAD.MOV.U32 R8, RZ, RZ, RZ ;  /* 0x000000ffff087224 */ /* 0x000fe200078e00ff */
[----:B------:R-:W-:Y:S01]  /*efd0*/  UMOV UR7, 0x1 ;  /* 0x0000000100077882 */ /* 0x000fe20000000000 */
[----:B------:R-:W-:-:S02]  /*efe0*/  UIADD3 UR26, UR14, 0x1, URZ ;  /* 0x000000010e1a7890 */ /* 0x000fc4000fffe03f */
[----:B------:R-:W-:Y:S02]  /*eff0*/  ULOP3.LUT UR27, UR13, 0x2, URZ, 0xfc, !UPT ;  /* 0x000000020d1b7892 */ /* 0x000fe4000f8efc3f */
[----:B------:R-:W-:Y:S02]  /*f000*/  UIADD3 UR18, UR4, -0x1, URZ ;  /* 0xffffffff04127890 */ /* 0x000fe4000fffe03f */
[----:B------:R-:W-:Y:S02]  /*f010*/  USHF.L.U32 UR22, UR7, UR5, URZ ;  /* 0x0000000507167299 */ /* 0x000fe4000800063f */
[----:B------:R-:W-:Y:S01]  /*f020*/  ULOP3.LUT UR19, URZ, UR6, URZ, 0x33, !UPT ;  /* 0x000000063f137292 */ /* 0x000fe2000f8e333f */
[----:B------:R-:W-:-:S11]  /*f030*/  ULDC.64 UR24, c[0x0][0x198] ;  /* 0x0000660000187ab9 */ /* 0x000fd60000000a00 */
.L_x_311:
[----:B------:R-:W-:-:S03]  /*f040*/  UMOV UR4, 0xffffffff ;  /* 0xffffffff00047882 */ /* 0x000fc60000000000 */
[----:B01----:R-:W-:Y:S05]  /*f050*/  BRA.DIV UR4, `(.L_x_300) ;  /* 0x0000001604187947 */ /* 0x003fea000b800000 */
[----:B------:R-:W-:-:S13]  /*f060*/  ELECT P1, URZ, PT ;  /* 0x00000000003f782f */ /* 0x000fda0003820000 */
.L_x_331:
[----:B------:R-:W0:Y:S01]  /*f070*/  LDC R2, c[0x0][0x28c] ;  /* 0x0000a300ff027b82 */ /* 0x000e220000000800 */
[----:B------:R-:W-:Y:S01]  /*f080*/  BSSY B1, `(.L_x_301) ;  /* 0x000003b000017945 */ /* 0x000fe20003800000 */
[----:B0-----:R-:W-:-:S13]  /*f090*/  ISETP.LT.OR P1, PT, R2, 0x1, !P1 ;  /* 0x000000010200780c */ /* 0x001fda0004f21670 */
[----:B------:R-:W-:Y:S05]  /*f0a0*/  @P1 BRA `(.L_x_302) ;  /* 0x0000000000e01947 */ /* 0x000fea0003800000 */
[----:B------:R-:W2:Y:S04]  /*f0b0*/  LDL.LU R4, [R1+0x88] ;  /* 0x0000880001047983 */ /* 0x000ea80000300800 */
[----:B------:R-:W3:Y:S01]  /*f0c0*/  LDL.LU R3, [R1+0x84] ;  /* 0x0000840001037983 */ /* 0x000ee20000300800 */
[----:B------:R-:W-:Y:S02]  /*f0d0*/  IMAD.MOV.U32 R12, RZ, RZ, RZ ;  /* 0x000000ffff0c7224 */ /* 0x000fe400078e00ff */
[----:B------:R-:W-:Y:S02]  /*f0e0*/  IMAD.U32 R13, RZ, RZ, UR26 ;  /* 0x0000001aff0d7e24 */ /* 0x000fe4000f8e00ff */
[----:B------:R-:W-:Y:S02]  /*f0f0*/  IMAD.MOV.U32 R2, RZ, RZ, R0 ;  /* 0x000000ffff027224 */ /* 0x000fe400078e0000 */
[----:B--2---:R-:W-:-:S02]  /*f100*/  IMAD.SHL.U32 R6, R4, 0x100, RZ ;  /* 0x0000010004067824 */ /* 0x004fc400078e00ff */
[----:B---3--:R-:W-:Y:S02]  /*f110*/  IMAD.SHL.U32 R7, R3, 0x40, RZ ;  /* 0x0000004003077824 */ /* 0x008fe400078e00ff */
[----:B------:R-:W-:-:S07]  /*f120*/  IMAD.MOV.U32 R3, RZ, RZ, R8 ;  /* 0x000000ffff037224 */ /* 0x000fce00078e0008 */
.L_x_306:
[----:B------:R-:W0:Y:S01]  /*f130*/  S2R R5, SR_CgaCtaId ;  /* 0x0000000000057919 */ /* 0x000e220000008800 */
[----:B------:R-:W-:-:S04]  /*f140*/  MOV R4, 0x400 ;  /* 0x0000040000047802 */ /* 0x000fc80000000f00 */
[----:B0-----:R-:W-:Y:S02]  /*f150*/  LEA R10, R5, R4, 0x18 ;  /* 0x00000004050a7211 */ /* 0x001fe400078ec0ff */
[----:B------:R-:W-:Y:S01]  /*f160*/  SHF.L.U32 R4, R2, 0x1f, RZ ;  /* 0x0000001f02047819 */ /* 0x000fe200000006ff */
[----:B------:R-:W0:Y:S02]  /*f170*/  @!P3 LDC R5, c[0x0][0x500] ;  /* 0x00014000ff05bb82 */ /* 0x000e240000000800 */
[----:B------:R-:W-:-:S04]  /*f180*/  IMAD R11, R3, 0x8, R10 ;  /* 0x00000008030b7824 */ /* 0x000fc800078e020a */
[----:B------:R-:W1:Y:S02]  /*f190*/  SYNCS.PHASECHK.TRANS64.TRYWAIT P1, [R11+URZ+0x58], R4 ;  /* 0x000058040b0075a7 */ /* 0x000e64000802017f */
[----:B-1----:R-:W-:Y:S05]  /*f1a0*/  @!P1 BRA `(.L_x_303) ;  /* 0x0000001000e49947 */ /* 0x002fea0003800000 */
.L_x_332:
[----:B------:R-:W-:Y:S01]  /*f1b0*/  UPRMT UR4, UR27, 0x9910, URZ ;  /* 0x000099101b047896 */ /* 0x000fe2000800003f */
[----:B0-----:R0:W-:Y:S03]  /*f1c0*/  @!P3 SYNCS.ARRIVE.TRANS64 RZ, [R11+URZ], R5 ;  /* 0x000000050bffb9a7 */ /* 0x0011e6000800003f */
[----:B------:R-:W-:-:S06]  /*f1d0*/  UISETP.NE.AND UP0, UPT, UR4, 0x2, UPT ;  /* 0x000000020400788c */ /* 0x000fcc000bf05270 */
[----:B------:R-:W-:-:S13]  /*f1e0*/  PLOP3.LUT P1, PT, PT, PT, UP0, 0x80, 0x0 ;  /* 0x000000000000781c */ /* 0x000fda0003f2f008 */
[----:B0-----:R-:W-:Y:S05]  /*f1f0*/  @P1 BRA `(.L_x_304) ;  /* 0x0000000000041947 */ /* 0x001fea0003800000 */
[----:B------:R-:W-:Y:S01]  /*f200*/  BPT.TRAP 0x1 ;  /* 0x000000040000795c */ /* 0x000fe20000300000 */
.L_x_304:
[----:B------:R-:W-:Y:S05]  /*f210*/  @P0 BRA `(.L_x_305) ;  /* 0x0000000000040947 */ /* 0x000fea0003800000 */
[----:B------:R-:W-:Y:S01]  /*f220*/  BPT.TRAP 0x1 ;  /* 0x000000040000795c */ /* 0x000fe20000300000 */
.L_x_305:
[----:B------:R-:W2:Y:S01]  /*f230*/  LDL R5, [R1+0x78] ;  /* 0x0000780001057983 */ /* 0x000ea20000100800 */
[--C-:B-1----:R-:W-:Y:S01]  /*f240*/  IMAD R4, R3, 0x1000, R10.reuse ;  /* 0x0000100003047824 */ /* 0x102fe200078e020a */
[----:B------:R-:W-:Y:S01]  /*f250*/  R2UR UR9, R11 ;  /* 0x000000000b0972ca */ /* 0x000fe200000e0000 */
[----:B------:R-:W-:Y:S01]  /*f260*/  IMAD R10, R3, 0x4000, R10 ;  /* 0x00004000030a7824 */ /* 0x000fe200078e020a */
[----:B------:R-:W-:Y:S01]  /*f270*/  UIADD3 UR4, UP0, UR24, 0xf0, URZ ;  /* 0x000000f018047890 */ /* 0x000fe2000ff1e03f */
[----:B------:R-:W-:Y:S01]  /*f280*/  VIADD R13, R13, 0xffffffff ;  /* 0xffffffff0d0d7836 */ /* 0x000fe20000000000 */
[----:B------:R-:W-:Y:S01]  /*f290*/  R2UR UR5, R4 ;  /* 0x00000000040572ca */ /* 0x000fe200000e0000 */
[----:B------:R-:W-:Y:S01]  /*f2a0*/  UIADD3 UR28, UP1, UR24, 0x1f0, URZ ;  /* 0x000001f0181c7890 */ /* 0x000fe2000ff3e03f */
[----:B------:R-:W-:Y:S01]  /*f2b0*/  R2UR UR8, R10 ;  /* 0x000000000a0872ca */ /* 0x000fe200000e0000 */
[----:B------:R-:W-:Y:S01]  /*f2c0*/  VIADD R3, R3, 0x1 ;  /* 0x0000000103037836 */ /* 0x000fe20000000000 */
[----:B------:R-:W-:Y:S01]  /*f2d0*/  R2UR UR11, R7 ;  /* 0x00000000070b72ca */ /* 0x000fe200000e0000 */
[----:B------:R-:W-:Y:S01]  /*f2e0*/  UIADD3.X UR29, URZ, UR25, URZ, UP1, !UPT ;  /* 0x000000193f1d7290 */ /* 0x000fe20008ffe43f */
[----:B------:R-:W-:Y:S01]  /*f2f0*/  R2UR UR10, R12 ;  /* 0x000000000c0a72ca */ /* 0x000fe200000e0000 */
[----:B------:R-:W-:Y:S01]  /*f300*/  UMOV UR6, 0x0 ;  /* 0x0000000000067882 */ /* 0x000fe20000000000 */
[----:B------:R-:W-:Y:S01]  /*f310*/  R2UR UR23, R6 ;  /* 0x00000000061772ca */ /* 0x000fe200000e0000 */
[----:B------:R-:W-:Y:S01]  /*f320*/  UMOV UR7, 0x10000000 ;  /* 0x1000000000077882 */ /* 0x000fe20000000000 */
[----:B------:R-:W-:Y:S01]  /*f330*/  ISETP.GT.AND P4, PT, R13, 0x1, PT ;  /* 0x000000010d00780c */ /* 0x000fe20003f84270 */
[----:B------:R-:W-:Y:S01]  /*f340*/  VIADD R12, R12, 0x40 ;  /* 0x000000400c0c7836 */ /* 0x000fe20000000000 */
[----:B------:R-:W-:Y:S01]  /*f350*/  ISETP.NE.AND P1, PT, R3, 0xb, PT ;  /* 0x0000000b0300780c */ /* 0x000fe20003f25270 */
[----:B------:R-:W-:-:S02]  /*f360*/  UIADD3 UR16, UR5, 0x180, URZ ;  /* 0x0000018005107890 */ /* 0x000fc4000fffe03f */
[----:B------:R-:W-:Y:S01]  /*f370*/  UIADD3.X UR5, URZ, UR25, URZ, UP0, !UPT ;  /* 0x000000193f057290 */ /* 0x000fe200087fe43f */
[----:B------:R-:W-:Y:S01]  /*f380*/  SEL R3, R3, RZ, P1 ;  /* 0x000000ff03037207 */ /* 0x000fe20000800000 */
[----:B------:R-:W-:-:S03]  /*f390*/  UIADD3 UR17, UR8, 0xb180, URZ ;  /* 0x0000b18008117890 */ /* 0x000fc6000fffe03f */
[----:B------:R-:W-:Y:S01]  /*f3a0*/  UMOV UR8, UR16 ;  /* 0x0000001000087c82 */ /* 0x000fe20008000000 */
[----:B--2---:R-:W-:Y:S02]  /*f3b0*/  R2UR UR12, R5 ;  /* 0x00000000050c72ca */ /* 0x004fe400000e0000 */
[----:B------:R-:W-:-:S04]  /*f3c0*/  SEL R5, RZ, 0x1, P1 ;  /* 0x00000001ff057807 */ /* 0x000fc80000800000 */
[----:B------:R-:W-:-:S07]  /*f3d0*/  LOP3.LUT R2, R2, R5, RZ, 0x3c, !PT ;  /* 0x0000000502027212 */ /* 0x000fce00078e3cff */
[----:B------:R0:W-:Y:S02]  /*f3e0*/  UTMALDG.3D [UR8], [UR4], desc[UR6] ;  /* 0x00000608040075b4 */ /* 0x0001e40008011000 */
[----:B0-----:R-:W-:Y:S01]  /*f3f0*/  UMOV UR8, UR17 ;  /* 0x0000001100087c82 */ /* 0x001fe20008000000 */
[----:B------:R-:W-:Y:S02]  /*f400*/  UMOV UR11, UR23 ;  /* 0x00000017000b7c82 */ /* 0x000fe40008000000 */
[----:B------:R0:W-:Y:S02]  /*f410*/  UTMALDG.3D [UR8], [UR28], desc[UR6] ;  /* 0x000006081c0075b4 */ /* 0x0001e40008011000 */
[----:B0-----:R-:W-:Y:S05]  /*f420*/  @P4 BRA `(.L_x_306) ;  /* 0xfffffffc00404947 */ /* 0x001fea000383ffff */
.L_x_302:
[----:B------:R-:W-:Y:S05]  /*f430*/  BSYNC B1 ;  /* 0x0000000000017941 */ /* 0x000fea0003800000 */
.L_x_301:
[----:B------:R-:W2:Y:S01]  /*f440*/  LDL.LU R15, [R1+0x7c] ;  /* 0x00007c00010f7983 */ /* 0x000ea20000300800 */
[----:B------:R-:W-:Y:S01]  /*f450*/  LOP3.LUT P5, RZ, R9, 0xff, RZ, 0xc0, !PT ;  /* 0x000000ff09ff7812 */ /* 0x000fe200078ac0ff */
[----:B------:R-:W-:Y:S01]  /*f460*/  VIADD R8, R8, UR14 ;  /* 0x0000000e08087c36 */ /* 0x000fe20008000000 */
[----:B------:R-:W-:Y:S01]  /*f470*/  UISETP.GE.U32.AND UP0, UPT, UR14, 0xb, UPT ;  /* 0x0000000b0e00788c */ /* 0x000fe2000bf06070 */
[----:B------:R-:W3:Y:S01]  /*f480*/  LDL.LU R14, [R1+0x80] ;  /* 0x00008000010e7983 */ /* 0x000ee20000300800 */
[----:B------:R-:W-:Y:S01]  /*f490*/  IMAD.U32 R5, RZ, RZ, UR14 ;  /* 0x0000000eff057e24 */ /* 0x000fe2000f8e00ff */
[----:B------:R-:W-:Y:S01]  /*f4a0*/  ULDC.64 UR4, c[0x0][0x650] ;  /* 0x0001940000047ab9 */ /* 0x000fe20000000a00 */
[----:B------:R-:W-:Y:S01]  /*f4b0*/  ISETP.GT.U32.AND P1, PT, R8, 0xa, PT ;  /* 0x0000000a0800780c */ /* 0x000fe20003f24070 */
[----:B------:R-:W-:Y:S01]  /*f4c0*/  BSSY B1, `(.L_x_307) ;  /* 0x0000072000017945 */ /* 0x000fe20003800000 */
[----:B------:R-:W-:Y:S02]  /*f4d0*/  PLOP3.LUT P4, PT, PT, PT, UP0, 0x80, 0x0 ;  /* 0x000000000000781c */ /* 0x000fe40003f8f008 */
[----:B------:R-:W-:-:S02]  /*f4e0*/  ISETP.LT.U32.AND P1, PT, R5, 0xb, P1 ;  /* 0x0000000b0500780c */ /* 0x000fc40000f21070 */
[----:B------:R-:W-:Y:S01]  /*f4f0*/  PRMT R9, RZ, 0x7610, R9 ;  /* 0x00007610ff097816 */ /* 0x000fe20000000009 */
[----:B------:R-:W0:Y:S01]  /*f500*/  @P5 S2R R3, SR_CgaCtaId ;  /* 0x0000000000035919 */ /* 0x000e220000008800 */
[----:B------:R-:W-:-:S04]  /*f510*/  @P5 MOV R2, 0x400 ;  /* 0x0000040000025802 */ /* 0x000fc80000000f00 */
[----:B0-----:R-:W-:Y:S01]  /*f520*/  @P5 LEA R4, R3, R2, 0x18 ;  /* 0x0000000203045211 */ /* 0x001fe200078ec0ff */
[----:B------:R-:W-:-:S03]  /*f530*/  IMAD.WIDE.U32 R2, R8, -0x45d1745d, RZ ;  /* 0xba2e8ba308027825 */ /* 0x000fc600078e00ff */
[----:B------:R0:W-:Y:S02]  /*f540*/  @P5 SYNCS.ARRIVE.TRANS64.A1T0 RZ, [R4+URZ+0xe8], RZ ;  /* 0x0000e8ff04ff59a7 */ /* 0x0001e4000810003f */
[----:B------:R-:W-:Y:S02]  /*f550*/  SHF.R.U32.HI R5, RZ, 0x3, R3 ;  /* 0x00000003ff057819 */ /* 0x000fe40000011603 */
[----:B------:R-:W-:Y:S02]  /*f560*/  SEL R3, RZ, 0x1, !P1 ;  /* 0x00000001ff037807 */ /* 0x000fe40004800000 */
[----:B------:R-:W-:Y:S01]  /*f570*/  PRMT R2, RZ, 0x7610, R2 ;  /* 0x00007610ff027816 */ /* 0x000fe20000000002 */
[----:B------:R-:W-:Y:S01]  /*f580*/  IMAD R8, R5, -0xb, R8 ;  /* 0xfffffff505087824 */ /* 0x000fe200078e0208 */
[----:B------:R-:W-:Y:S01]  /*f590*/  LOP3.LUT R0, R0, R3, RZ, 0x3c, !PT ;  /* 0x0000000300007212 */ /* 0x000fe200078e3cff */
[----:B0-----:R-:W-:Y:S02]  /*f5a0*/  IMAD.MOV.U32 R4, RZ, RZ, -0x1 ;  /* 0xffffffffff047424 */ /* 0x001fe400078e00ff */
[----:B------:R-:W-:Y:S01]  /*f5b0*/  IMAD.MOV.U32 R3, RZ, RZ, -0x1 ;  /* 0xffffffffff037424 */ /* 0x000fe200078e00ff */
[----:B------:R-:W-:Y:S01]  /*f5c0*/  @P4 LOP3.LUT R0, R0, 0x1, R5, 0x78, !PT ;  /* 0x0000000100004812 */ /* 0x000fe200078e7805 */
[----:B------:R-:W-:Y:S01]  /*f5d0*/  IMAD.MOV.U32 R5, RZ, RZ, -0x1 ;  /* 0xffffffffff057424 */ /* 0x000fe200078e00ff */
[----:B---3--:R-:W-:-:S04]  /*f5e0*/  IADD3 R14, P5, R14, UR20, RZ ;  /* 0x000000140e0e7c10 */ /* 0x008fc8000ffbe0ff */
[----:B--2---:R-:W-:Y:S01]  /*f5f0*/  IADD3.X R15, R15, UR15, RZ, P5, !PT ;  /* 0x0000000f0f0f7c10 */ /* 0x004fe2000affe4ff */
[----:B------:R0:W-:Y:S01]  /*f600*/  STL [R1+0x80], R14 ;  /* 0x0000800e01007387 */ /* 0x0001e20000100800 */
[----:B------:R-:W-:-:S03]  /*f610*/  ISETP.GE.U32.AND P1, PT, R14, UR4, PT ;  /* 0x000000040e007c0c */ /* 0x000fc6000bf26070 */
[----:B------:R0:W-:Y:S01]  /*f620*/  STL [R1+0x7c], R15 ;  /* 0x00007c0f01007387 */ /* 0x0001e20000100800 */
[----:B------:R-:W-:-:S03]  /*f630*/  ISETP.GE.U32.AND.EX P1, PT, R15, UR5, PT, P1 ;  /* 0x000000050f007c0c */ /* 0x000fc6000bf26110 */
[----:B------:R0:W-:Y:S04]  /*f640*/  STL [R1+0x84], R5 ;  /* 0x0000840501007387 */ /* 0x0001e80000100800 */
[----:B------:R0:W-:Y:S04]  /*f650*/  STL [R1+0x88], R4 ;  /* 0x0000880401007387 */ /* 0x0001e80000100800 */
[----:B------:R0:W-:Y:S02]  /*f660*/  STL [R1+0x78], R3 ;  /* 0x0000780301007387 */ /* 0x0001e40000100800 */
[----:B------:R-:W-:Y:S05]  /*f670*/  @P1 BRA `(.L_x_308) ;  /* 0x0000000400581947 */ /* 0x000fea0003800000 */
[----:B------:R-:W-:Y:S01]  /*f680*/  ULDC.64 UR4, c[0x0][0x628] ;  /* 0x00018a0000047ab9 */ /* 0x000fe20000000a00 */
[----:B------:R-:W1:Y:S01]  /*f690*/  S2R R12, SR_CTAID.X ;  /* 0x00000000000c7919 */ /* 0x000e620000002500 */
[----:B------:R-:W-:Y:S01]  /*f6a0*/  ISETP.NE.U32.AND P1, PT, RZ, UR4, PT ;  /* 0x00000004ff007c0c */ /* 0x000fe2000bf25070 */
[----:B------:R-:W-:Y:S01]  /*f6b0*/  ULDC UR7, c[0x0][0x630] ;  /* 0x00018c0000077ab9 */ /* 0x000fe20000000800 */
[----:B------:R-:W-:Y:S01]  /*f6c0*/  IMAD.MOV.U32 R2, RZ, RZ, R14 ;  /* 0x000000ffff027224 */ /* 0x000fe200078e000e */
[----:B------:R-:W2:Y:S01]  /*f6d0*/  S2R R10, SR_CTAID.Y ;  /* 0x00000000000a7919 */ /* 0x000ea20000002600 */
[----:B------:R-:W-:Y:S01]  /*f6e0*/  ISETP.NE.AND.EX P1, PT, RZ, UR5, PT, P1 ;  /* 0x00000005ff007c0c */ /* 0x000fe2000bf25310 */
[----:B0-----:R-:W-:-:S12]  /*f6f0*/  IMAD.MOV.U32 R3, RZ, RZ, R15 ;  /* 0x000000ffff037224 */ /* 0x001fd800078e000f */
[----:B------:R-:W-:Y:S05]  /*f700*/  @!P1 BRA `(.L_x_309) ;  /* 0x0000000000289947 */ /* 0x000fea0003800000 */
[----:B------:R-:W-:Y:S02]  /*f710*/  ULDC UR6, c[0x0][0x634] ;  /* 0x00018d0000067ab9 */ /* 0x000fe40000000800 */
[----:B------:R-:W-:-:S05]  /*f720*/  IADD3 R7, P1, R14, UR6, RZ ;  /* 0x000000060e077c10 */ /* 0x000fca000ff3e0ff */
[----:B------:R-:W-:-:S04]  /*f730*/  IMAD.X R11, RZ, RZ, R15, P1 ;  /* 0x000000ffff0b7224 */ /* 0x000fc800008e060f */
[----:B------:R-:W-:-:S04]  /*f740*/  IMAD.WIDE.U32 R4, R11, UR4, RZ ;  /* 0x000000040b047c25 */ /* 0x000fc8000f8e00ff */
[----:B------:R-:W-:-:S04]  /*f750*/  IMAD.WIDE.U32 R4, P1, R7, UR5, R4 ;  /* 0x0000000507047c25 */ /* 0x000fc8000f820004 */
[----:B------:R-:W-:-:S04]  /*f760*/  IMAD.WIDE.U32 R6, R7, UR4, RZ ;  /* 0x0000000407067c25 */ /* 0x000fc8000f8e00ff */
[----:B------:R-:W-:Y:S01]  /*f770*/  IMAD.X R3, RZ, RZ, RZ, P1 ;  /* 0x000000ffff037224 */ /* 0x000fe200008e06ff */
[----:B------:R-:W-:Y:S01]  /*f780*/  IADD3 RZ, P1, R7, R4, RZ ;  /* 0x0000000407ff7210 */ /* 0x000fe20007f3e0ff */
[----:B------:R-:W-:-:S04]  /*f790*/  IMAD.MOV.U32 R2, RZ, RZ, R5 ;  /* 0x000000ffff027224 */ /* 0x000fc800078e0005 */
[----:B------:R-:W-:-:S08]  /*f7a0*/  IMAD.WIDE.U32.X R2, R11, UR5, R2, P1 ;  /* 0x000000050b027c25 */ /* 0x000fd000088e0402 */
.L_x_309:
[--C-:B------:R-:W-:Y:S01]  /*f7b0*/  SHF.R.U64 R11, R2, UR7, R3.reuse ;  /* 0x00000007020b7c19 */ /* 0x100fe20008001203 */
[----:B------:R-:W-:Y:S01]  /*f7c0*/  ULDC.64 UR4, c[0x0][0x620] ;  /* 0x0001880000047ab9 */ /* 0x000fe20000000a00 */
[----:B------:R-:W-:Y:S01]  /*f7d0*/  SHF.R.U32.HI R2, RZ, UR7, R3 ;  /* 0x00000007ff027c19 */ /* 0x000fe20008011603 */
[----:B------:R-:W-:Y:S01]  /*f7e0*/  IMAD.MOV.U32 R3, RZ, RZ, R15 ;  /* 0x000000ffff037224 */ /* 0x000fe200078e000f */
[----:B------:R-:W-:Y:S01]  /*f7f0*/  IADD3 R5, P1, RZ, -R11, RZ ;  /* 0x8000000bff057210 */ /* 0x000fe20007f3e0ff */
[----:B------:R-:W0:Y:S01]  /*f800*/  LDC R7, c[0x0][0x144] ;  /* 0x00005100ff077b82 */ /* 0x000e220000000800 */
[----:B-1----:R-:W-:Y:S01]  /*f810*/  I2FP.F32.U32 R6, R12 ;  /* 0x0000000c00067245 */ /* 0x002fe20000201000 */
[----:B------:R-:W-:Y:S01]  /*f820*/  ULDC.64 UR8, c[0x0][0x640] ;  /* 0x0001900000087ab9 */ /* 0x000fe20000000a00 */
[----:B------:R-:W-:Y:S01]  /*f830*/  ULDC UR6, c[0x0][0x608] ;  /* 0x0001820000067ab9 */ /* 0x000fe20000000800 */
[----:B------:R-:W-:Y:S01]  /*f840*/  IMAD.X R2, RZ, RZ, ~R2, P1 ;  /* 0x000000ffff027224 */ /* 0x000fe200008e0e02 */
[----:B------:R-:W-:-:S03]  /*f850*/  ISETP.NE.U32.AND P1, PT, RZ, UR8, PT ;  /* 0x00000008ff007c0c */ /* 0x000fc6000bf25070 */
[----:B------:R-:W-:Y:S01]  /*f860*/  IMAD R4, R2, UR4, RZ ;  /* 0x0000000402047c24 */ /* 0x000fe2000f8e02ff */
[----:B------:R-:W1:Y:S01]  /*f870*/  LDC R15, c[0x0][0x148] ;  /* 0x00005200ff0f7b82 */ /* 0x000e620000000800 */
[----:B------:R-:W-:Y:S01]  /*f880*/  IMAD.MOV.U32 R2, RZ, RZ, R14 ;  /* 0x000000ffff027224 */ /* 0x000fe200078e000e */
[----:B------:R-:W-:-:S03]  /*f890*/  ISETP.NE.AND.EX P1, PT, RZ, UR9, PT, P1 ;  /* 0x00000009ff007c0c */ /* 0x000fc6000bf25310 */
[----:B------:R-:W-:Y:S01]  /*f8a0*/  IMAD.WIDE.U32 R2, R5, UR4, R2 ;  /* 0x0000000405027c25 */ /* 0x000fe2000f8e0002 */
[----:B------:R-:W-:-:S03]  /*f8b0*/  ULDC UR4, c[0x0][0x150] ;  /* 0x0000540000047ab9 */ /* 0x000fc60000000800 */
[----:B------:R-:W-:Y:S01]  /*f8c0*/  FMUL R6, R6, UR4 ;  /* 0x0000000406067c20 */ /* 0x000fe20008400000 */
[----:B------:R-:W-:Y:S01]  /*f8d0*/  IMAD R5, R5, UR5, R4 ;  /* 0x0000000505057c24 */ /* 0x000fe2000f8e0204 */
[----:B------:R-:W-:Y:S01]  /*f8e0*/  ULDC UR4, c[0x0][0x618] ;  /* 0x0001860000047ab9 */ /* 0x000fe20000000800 */
[----:B------:R-:W-:Y:S02]  /*f8f0*/  ULDC UR5, c[0x0][0x154] ;  /* 0x0000550000057ab9 */ /* 0x000fe40000000800 */
[----:B------:R-:W-:Y:S01]  /*f900*/  IMAD.IADD R3, R3, 0x1, R5 ;  /* 0x0000000103037824 */ /* 0x000fe200078e0205 */
[----:B------:R-:W3:Y:S04]  /*f910*/  F2I.U32.TRUNC.NTZ R6, R6 ;  /* 0x0000000600067305 */ /* 0x000ee8000020f000 */
[----:B------:R-:W-:-:S02]  /*f920*/  SHF.R.U64 R13, R2, UR4, R3 ;  /* 0x00000004020d7c19 */ /* 0x000fc40008001203 */
[----:B--2---:R-:W-:-:S05]  /*f930*/  I2FP.F32.U32 R2, R10 ;  /* 0x0000000a00027245 */ /* 0x004fca0000201000 */
[----:B------:R-:W-:Y:S01]  /*f940*/  FMUL R4, R2, UR5 ;  /* 0x0000000502047c20 */ /* 0x000fe20008400000 */
[----:B------:R-:W-:Y:S01]  /*f950*/  SHF.R.U32.HI R2, RZ, UR4, R3 ;  /* 0x00000004ff027c19 */ /* 0x000fe20008011603 */
[----:B------:R-:W-:Y:S02]  /*f960*/  ULDC UR4, c[0x0][0x658] ;  /* 0x0001960000047ab9 */ /* 0x000fe40000000800 */
[----:B------:R2:W4:Y:S01]  /*f970*/  F2I.U32.TRUNC.NTZ R18, R4 ;  /* 0x0000000400127305 */ /* 0x000522000020f000 */
[----:B------:R-:W-:Y:S01]  /*f980*/  SHF.R.U64 R16, R13, UR6, R2 ;  /* 0x000000060d107c19 */ /* 0x000fe20008001202 */
[----:B---3--:R-:W-:Y:S01]  /*f990*/  IMAD.MOV R6, RZ, RZ, -R6 ;  /* 0x000000ffff067224 */ /* 0x008fe200078e0a06 */
[----:B------:R-:W-:-:S03]  /*f9a0*/  SHF.R.U32.HI R3, RZ, UR6, R2 ;  /* 0x00000006ff037c19 */ /* 0x000fc60008011602 */
[----:B0-----:R-:W-:Y:S01]  /*f9b0*/  IMAD R12, R7, R6, R12 ;  /* 0x00000006070c7224 */ /* 0x001fe200078e020c */
[--C-:B------:R-:W-:Y:S02]  /*f9c0*/  SHF.R.U64 R14, R16, UR4, R3.reuse ;  /* 0x00000004100e7c19 */ /* 0x100fe40008001203 */
[----:B------:R-:W-:-:S03]  /*f9d0*/  SHF.R.U32.HI R3, RZ, UR4, R3 ;  /* 0x00000004ff037c19 */ /* 0x000fc60008011603 */
[----:B------:R-:W-:Y:S01]  /*f9e0*/  IMAD.MOV.U32 R2, RZ, RZ, R14 ;  /* 0x000000ffff027224 */ /* 0x000fe200078e000e */
[----:B--2-4-:R-:W-:Y:S06]  /*f9f0*/  @!P1 BRA `(.L_x_310) ;  /* 0x0000000000289947 */ /* 0x014fec0003800000 */
        /* <DEDUP_REMOVED lines=10> */
.L_x_310:
[----:B------:R-:W-:Y:S01]  /*faa0*/  ULDC UR4, c[0x0][0x648] ;  /* 0x0001920000047ab9 */ /* 0x000fe20000000800 */
[----:B------:R-:W-:Y:S01]  /*fab0*/  IMAD.MOV R18, RZ, RZ, -R18 ;  /* 0x000000ffff127224 */ /* 0x000fe200078e0a12 */
[----:B------:R-:W-:Y:S01]  /*fac0*/  SHF.R.U64 R3, R2, UR4, R3 ;  /* 0x0000000402037c19 */ /* 0x000fe20008001203 */
[----:B------:R-:W-:Y:S01]  /*fad0*/  ULDC UR4, c[0x0][0x638] ;  /* 0x00018e0000047ab9 */ /* 0x000fe20000000800 */
[----:B------:R-:W-:Y:S01]  /*fae0*/  LOP3.LUT R2, R16, UR19, RZ, 0xc0, !PT ;  /* 0x0000001310027c12 */ /* 0x000fe2000f8ec0ff */
[----:B-1----:R-:W-:Y:S01]  /*faf0*/  @P2 IMAD R12, R15, R18, R10 ;  /* 0x000000120f0c2224 */ /* 0x002fe200078e020a */
[----:B------:R-:W-:Y:S01]  /*fb00*/  LOP3.LUT R13, R13, UR18, RZ, 0xc0, !PT ;  /* 0x000000120d0d7c12 */ /* 0x000fe2000f8ec0ff */
[----:B------:R-:W-:Y:S01]  /*fb10*/  IMAD.MOV R5, RZ, RZ, -R3 ;  /* 0x000000ffff057224 */ /* 0x000fe200078e0a03 */
[----:B------:R-:W-:Y:S01]  /*fb20*/  ULDC UR5, c[0x0][0x610] ;  /* 0x0001840000057ab9 */ /* 0x000fe20000000800 */
[----:B------:R-:W-:Y:S02]  /*fb30*/  IMAD R3, R3, UR22, R2 ;  /* 0x0000001603037c24 */ /* 0x000fe4000f8e0202 */
[----:B------:R-:W-:Y:S01]  /*fb40*/  IMAD R14, R5, UR4, R14 ;  /* 0x00000004050e7c24 */ /* 0x000fe2000f8e020e */
[----:B------:R-:W-:Y:S01]  /*fb50*/  ULDC UR4, c[0x0][0x600] ;  /* 0x0001800000047ab9 */ /* 0x000fe20000000800 */
[----:B------:R-:W-:-:S02]  /*fb60*/  IMAD R3, R3, UR5, R12 ;  /* 0x0000000503037c24 */ /* 0x000fc4000f8e020c */
[----:B------:R-:W-:Y:S02]  /*fb70*/  IMAD R14, R14, UR4, R13 ;  /* 0x000000040e0e7c24 */ /* 0x000fe4000f8e020d */
[----:B------:R-:W-:-:S03]  /*fb80*/  IMAD.MOV.U32 R2, RZ, RZ, 0x1 ;  /* 0x00000001ff027424 */ /* 0x000fc600078e00ff */
[----:B------:R-:W-:Y:S02]  /*fb90*/  SEL R4, R14, R3, !P2 ;  /* 0x000000030e047207 */ /* 0x000fe40005000000 */
[----:B------:R-:W-:-:S03]  /*fba0*/  SEL R3, R3, R14, !P2 ;  /* 0x0000000e03037207 */ /* 0x000fc60005000000 */
[----:B------:R1:W-:Y:S04]  /*fbb0*/  STL [R1+0x88], R4 ;  /* 0x0000880401007387 */ /* 0x0003e80000100800 */
[----:B------:R1:W-:Y:S04]  /*fbc0*/  STL [R1+0x78], R11 ;  /* 0x0000780b01007387 */ /* 0x0003e80000100800 */
[----:B------:R1:W-:Y:S02]  /*fbd0*/  STL [R1+0x84], R3 ;  /* 0x0000840301007387 */ /* 0x0003e40000100800 */
.L_x_308:
[----:B------:R-:W-:Y:S05]  /*fbe0*/  BSYNC B1 ;  /* 0x0000000000017941 */ /* 0x000fea0003800000 */
.L_x_307:
[----:B------:R-:W-:-:S13]  /*fbf0*/  LOP3.LUT P1, RZ, R2, 0xff, RZ, 0xc0, !PT ;  /* 0x000000ff02ff7812 */ /* 0x000fda000782c0ff */
[----:B------:R-:W-:Y:S05]  /*fc00*/  @P1 BRA `(.L_x_311) ;  /* 0xfffffff4000c1947 */ /* 0x000fea000383ffff */
[----:B------:R-:W-:Y:S05]  /*fc10*/  BSYNC B0 ;  /* 0x0000000000007941 */ /* 0x000fea0003800000 */
.L_x_299:
[----:B------:R-:W-:-:S03]  /*fc20*/  UMOV UR4, 0xffffffff ;  /* 0xffffffff00047882 */ /* 0x000fc60000000000 */
[----:B------:R-:W-:Y:S05]  /*fc30*/  BRA.DIV UR4, `(.L_x_312) ;  /* 0x0000000a04547947 */ /* 0x000fea000b800000 */
[----:B------:R-:W-:-:S13]  /*fc40*/  ELECT P0, URZ, PT ;  /* 0x00000000003f782f */ /* 0x000fda0003800000 */
.L_x_335:
[----:B------:R-:W-:Y:S04]  /*fc50*/  BSSY B0, `(.L_x_313) ;  /* 0x000006b000007945 */ /* 0x000fe80003800000 */
[----:B------:R-:W-:Y:S05]  /*fc60*/  @!P0 BRA `(.L_x_314) ;  /* 0x0000000400a48947 */ /* 0x000fea0003800000 */
[----:B------:R-:W-:-:S04]  /*fc70*/  ULOP3.LUT UR4, UR13, 0x2, URZ, 0xfc, !UPT ;  /* 0x000000020d047892 */ /* 0x000fc8000f8efc3f */
[----:B------:R-:W-:-:S06]  /*fc80*/  UISETP.NE.AND UP0, UPT, UR4, 0x3, UPT ;  /* 0x000000030400788c */ /* 0x000fcc000bf05270 */
[----:B------:R-:W-:-:S13]  /*fc90*/  PLOP3.LUT P0, PT, PT, PT, UP0, 0x80, 0x0 ;  /* 0x000000000000781c */ /* 0x000fda0003f0f008 */
[----:B------:R-:W-:Y:S05]  /*fca0*/  @!P0 BRA `(.L_x_315) ;  /* 0x0000000000048947 */ /* 0x000fea0003800000 */
[----:B------:R-:W-:Y:S01]  /*fcb0*/  BPT.TRAP 0x1 ;  /* 0x000000040000795c */ /* 0x000fe20000300000 */
.L_x_315:
[----:B01----:R-:W0:Y:S01]  /*fcc0*/  S2R R3, SR_CgaCtaId ;  /* 0x0000000000037919 */ /* 0x003e220000008800 */
[----:B------:R-:W-:-:S04]  /*fcd0*/  MOV R2, 0x400 ;  /* 0x0000040000027802 */ /* 0x000fc80000000f00 */
[----:B0-----:R-:W-:Y:S02]  /*fce0*/  LEA R3, R3, R2, 0x18 ;  /* 0x0000000203037211 */ /* 0x001fe400078ec0ff */
[----:B------:R-:W-:-:S03]  /*fcf0*/  SHF.L.U32 R2, R0, 0x1f, RZ ;  /* 0x0000001f00027819 */ /* 0x000fc600000006ff */
[----:B------:R-:W-:-:S04]  /*fd00*/  VIADD R3, R3, 0x58 ;  /* 0x0000005803037836 */ /* 0x000fc80000000000 */
[C---:B------:R-:W-:Y:S02]  /*fd10*/  IMAD R7, R8.reuse, 0x8, R3 ;  /* 0x0000000808077824 */ /* 0x040fe400078e0203 */
[----:B------:R-:W-:Y:S02]  /*fd20*/  VIADD R8, R8, 0x1 ;  /* 0x0000000108087836 */ /* 0x000fe40000000000 */
[----:B------:R-:W0:Y:S03]  /*fd30*/  SYNCS.PHASECHK.TRANS64.TRYWAIT P0, [R7+URZ], R2 ;  /* 0x00000002070075a7 */ /* 0x000e26000800017f */
[----:B------:R-:W-:-:S04]  /*fd40*/  ISETP.NE.AND P1, PT, R8, 0xb, PT ;  /* 0x0000000b0800780c */ /* 0x000fc80003f25270 */
[----:B------:R-:W-:Y:S02]  /*fd50*/  SEL R5, RZ, 0x1, P1 ;  /* 0x00000001ff057807 */ /* 0x000fe40000800000 */
[----:B------:R-:W-:Y:S02]  /*fd60*/  SEL R8, R8, RZ, P1 ;  /* 0x000000ff08087207 */ /* 0x000fe40000800000 */
[----:B------:R-:W-:-:S03]  /*fd70*/  LOP3.LUT R5, R0, R5, RZ, 0x3c, !PT ;  /* 0x0000000500057212 */ /* 0x000fc600078e3cff */
[----:B------:R-:W-:Y:S01]  /*fd80*/  IMAD R9, R8, 0x8, R3 ;  /* 0x0000000808097824 */ /* 0x000fe200078e0203 */
[----:B------:R-:W-:Y:S01]  /*fd90*/  SHF.L.U32 R4, R5, 0x1f, RZ ;  /* 0x0000001f05047819 */ /* 0x000fe200000006ff */
[----:B0-----:R-:W-:Y:S06]  /*fda0*/  @!P0 BRA `(.L_x_316) ;  /* 0x00000008001c8947 */ /* 0x001fec0003800000 */
.L_x_336:
[----:B------:R-:W1:Y:S01]  /*fdb0*/  SYNCS.PHASECHK.TRANS64.TRYWAIT P0, [R9+URZ], R4 ;  /* 0x00000004090075a7 */ /* 0x000e62000800017f */
[----:B------:R-:W-:-:S05]  /*fdc0*/  VIADD R0, R8, 0x1 ;  /* 0x0000000108007836 */ /* 0x000fca0000000000 */
[----:B------:R-:W-:-:S04]  /*fdd0*/  ISETP.NE.AND P1, PT, R0, 0xb, PT ;  /* 0x0000000b0000780c */ /* 0x000fc80003f25270 */
[----:B0-----:R-:W-:Y:S02]  /*fde0*/  SEL R2, RZ, 0x1, P1 ;  /* 0x00000001ff027807 */ /* 0x001fe40000800000 */
[----:B------:R-:W-:Y:S02]  /*fdf0*/  SEL R0, R0, RZ, P1 ;  /* 0x000000ff00007207 */ /* 0x000fe40000800000 */
[----:B------:R-:W-:-:S03]  /*fe00*/  LOP3.LUT R7, R5, R2, RZ, 0x3c, !PT ;  /* 0x0000000205077212 */ /* 0x000fc600078e3cff */
[----:B------:R-:W-:Y:S01]  /*fe10*/  IMAD R6, R0, 0x8, R3 ;  /* 0x0000000800067824 */ /* 0x000fe200078e0203 */
[----:B------:R-:W-:Y:S01]  /*fe20*/  SHF.L.U32 R5, R7, 0x1f, RZ ;  /* 0x0000001f07057819 */ /* 0x000fe200000006ff */
[----:B-1----:R-:W-:Y:S06]  /*fe30*/  @!P0 BRA `(.L_x_317) ;  /* 0x00000008000c8947 */ /* 0x002fec0003800000 */
.L_x_337:
[----:B------:R-:W1:Y:S01]  /*fe40*/  SYNCS.PHASECHK.TRANS64.TRYWAIT P0, [R6+URZ], R5 ;  /* 0x00000005060075a7 */ /* 0x000e62000800017f */
[----:B------:R-:W-:-:S05]  /*fe50*/  VIADD R0, R0, 0x1 ;  /* 0x0000000100007836 */ /* 0x000fca0000000000 */
[----:B------:R-:W-:-:S04]  /*fe60*/  ISETP.NE.AND P1, PT, R0, 0xb, PT ;  /* 0x0000000b0000780c */ /* 0x000fc80003f25270 */
[----:B------:R-:W-:Y:S02]  /*fe70*/  SEL R2, RZ, 0x1, P1 ;  /* 0x00000001ff027807 */ /* 0x000fe40000800000 */
[----:B------:R-:W-:Y:S02]  /*fe80*/  SEL R0, R0, RZ, P1 ;  /* 0x000000ff00007207 */ /* 0x000fe40000800000 */
[----:B------:R-:W-:-:S03]  /*fe90*/  LOP3.LUT R7, R7, R2, RZ, 0x3c, !PT ;  /* 0x0000000207077212 */ /* 0x000fc600078e3cff */
[----:B0-----:R-:W-:Y:S01]  /*fea0*/  IMAD R9, R0, 0x8, R3 ;  /* 0x0000000800097824 */ /* 0x001fe200078e0203 */
[----:B------:R-:W-:Y:S01]  /*feb0*/  SHF.L.U32 R4, R7, 0x1f, RZ ;  /* 0x0000001f07047819 */ /* 0x000fe200000006ff */
[----:B-1----:R-:W-:Y:S06]  /*fec0*/  @!P0 BRA `(.L_x_318) ;  /* 0x0000000400fc8947 */ /* 0x002fec0003800000 */
.L_x_338:
        /* <DEDUP_REMOVED lines=9> */
.L_x_339:
        /* <DEDUP_REMOVED lines=9> */
.L_x_340:
        /* <DEDUP_REMOVED lines=9> */
.L_x_341:
        /* <DEDUP_REMOVED lines=9> */
.L_x_342:
        /* <DEDUP_REMOVED lines=9> */
.L_x_343:
        /* <DEDUP_REMOVED lines=9> */
.L_x_344:
[----:B------:R-:W1:Y:S01]  /*10230*/  SYNCS.PHASECHK.TRANS64.TRYWAIT P0, [R9+URZ], R4 ;  /* 0x00000004090075a7 */ /* 0x000e62000800017f */
[----:B------:R-:W-:-:S05]  /*10240*/  VIADD R0, R0, 0x1 ;  /* 0x0000000100007836 */ /* 0x000fca0000000000 */
[----:B------:R-:W-:-:S04]  /*10250*/  ISETP.NE.AND P1, PT, R0, 0xb, PT ;  /* 0x0000000b0000780c */ /* 0x000fc80003f25270 */
[----:B------:R-:W-:Y:S02]  /*10260*/  SEL R2, RZ, 0x1, P1 ;  /* 0x00000001ff027807 */ /* 0x000fe40000800000 */
[----:B------:R-:W-:Y:S02]  /*10270*/  SEL R0, R0, RZ, P1 ;  /* 0x000000ff00007207 */ /* 0x000fe40000800000 */
[----:B------:R-:W-:Y:S01]  /*10280*/  LOP3.LUT R2, R7, R2, RZ, 0x3c, !PT ;  /* 0x0000000207027212 */ /* 0x000fe200078e3cff */
[----:B-1----:R-:W-:Y:S06]  /*10290*/  @!P0 BRA `(.L_x_325) ;  /* 0x0000000400948947 */ /* 0x002fec0003800000 */
.L_x_345:
[----:B------:R-:W-:Y:S01]  /*102a0*/  IMAD R3, R0, 0x8, R3 ;  /* 0x0000000800037824 */ /* 0x000fe200078e0203 */
[----:B------:R-:W-:-:S07]  /*102b0*/  SHF.L.U32 R0, R2, 0x1f, RZ ;  /* 0x0000001f02007819 */ /* 0x000fce00000006ff */
.L_x_326:
[----:B--2---:R2:W3:Y:S02]  /*102c0*/  SYNCS.PHASECHK.TRANS64.TRYWAIT P0, [R3+URZ], R0 ;  /* 0x00000000030075a7 */ /* 0x0044e4000800017f */
[----:B---3--:R-:W-:Y:S05]  /*102d0*/  @!P0 NANOSLEEP.SYNCS 0x989680 ;  /* 0x009896800000895d */ /* 0x008fea0003900000 */
[----:B------:R-:W3:Y:S02]  /*102e0*/  @!P0 SYNCS.PHASECHK.TRANS64 P0, [R3+URZ], R0 ;  /* 0x00000000030085a7 */ /* 0x000ee4000800007f */
[----:B---3--:R-:W-:Y:S05]  /*102f0*/  @!P0 BRA `(.L_x_326) ;  /* 0xfffffffc00f08947 */ /* 0x008fea000383ffff */
.L_x_314:
[----:B------:R-:W-:Y:S05]  /*10300*/  BSYNC B0 ;  /* 0x0000000000007941 */ /* 0x000fea0003800000 */
.L_x_313:
[----:B------:R-:W-:Y:S05]  /*10310*/  EXIT ;  /* 0x000000000000794d */ /* 0x000fea0003800000 */
.L_x_16:
[----:B---3--:R-:W-:-:S04]  /*10320*/  IMAD.U32 R3, RZ, RZ, UR17 ;  /* 0x00000011ff037e24 */ /* 0x008fc8000f8e00ff */
[----:B------:R3:W4:Y:S03]  /*10330*/  SYNCS.PHASECHK.TRANS64.TRYWAIT P0, [R3+URZ+-0x8], R0 ;  /* 0xfffff800030075a7 */ /* 0x000726000800017f */
[----:B----4-:R-:W-:Y:S05]  /*10340*/  @!P0 NANOSLEEP.SYNCS 0x989680 ;  /* 0x009896800000895d */ /* 0x010fea0003900000 */
[----:B------:R-:W4:Y:S02]  /*10350*/  @!P0 SYNCS.PHASECHK.TRANS64 P0, [R3+URZ+-0x8], R0 ;  /* 0xfffff800030085a7 */ /* 0x000f24000800007f */
[----:B----4-:R-:W-:Y:S05]  /*10360*/  @!P0 BRA `(.L_x_16) ;  /* 0xfffffffc00ec8947 */ /* 0x010fea000383ffff */
[----:B------:R-:W-:Y:S05]  /*10370*/  BRA `(.L_x_327) ;  /* 0xffffff1000d07947 */ /* 0x000fea000383ffff */
.L_x_21:
[----:B-1----:R-:W-:-:S04]  /*10380*/  IMAD.U32 R3, RZ, RZ, UR6 ;  /* 0x00000006ff037e24 */ /* 0x002fc8000f8e00ff */
[----:B------:R1:W2:Y:S03]  /*10390*/  SYNCS.PHASECHK.TRANS64.TRYWAIT P0, [R3+URZ], R0 ;  /* 0x00000000030075a7 */ /* 0x0002a6000800017f */
[----:B--2---:R-:W-:Y:S05]  /*103a0*/  @!P0 NANOSLEEP.SYNCS 0x989680 ;  /* 0x009896800000895d */ /* 0x004fea0003900000 */
[----:B------:R-:W2:Y:S02]  /*103b0*/  @!P0 SYNCS.PHASECHK.TRANS64 P0, [R3+URZ], R0 ;  /* 0x00000000030085a7 */ /* 0x000ea4000800007f */
[----:B--2---:R-:W-:Y:S05]  /*103c0*/  @!P0 BRA `(.L_x_21) ;  /* 0xfffffffc00ec8947 */ /* 0x004fea000383ffff */
[----:B------:R-:W-:Y:S05]  /*103d0*/  BRA `(.L_x_20) ;  /* 0xffffff1c003c7947 */ /* 0x000fea000383ffff */
.L_x_27:
[----:B-----5:R1:W-:Y:S02]  /*103e0*/  STL [R1+0x9c], R0 ;  /* 0x00009c0001007387 */ /* 0x0203e40000100800 */
[----:B-1----:R-:W-:-:S04]  /*103f0*/  IMAD.U32 R0, RZ, RZ, UR9 ;  /* 0x00000009ff007e24 */ /* 0x002fc8000f8e00ff */
[----:B------:R1:W3:Y:S03]  /*10400*/  SYNCS.PHASECHK.TRANS64.TRYWAIT P0, [R0+URZ], R229 ;  /* 0x000000e5000075a7 */ /* 0x0002e6000800017f */
[----:B---3--:R-:W-:Y:S05]  /*10410*/  @!P0 NANOSLEEP.SYNCS 0x989680 ;  /* 0x009896800000895d */ /* 0x008fea0003900000 */
[----:B------:R1:W3:Y:S02]  /*10420*/  @!P0 SYNCS.PHASECHK.TRANS64 P0, [R0+URZ], R229 ;  /* 0x000000e5000085a7 */ /* 0x0002e4000800007f */
[----:B-1----:R1:W5:Y:S02]  /*10430*/  LDL.LU R0, [R1+0x9c] ;  /* 0x00009c0001007983 */ /* 0x0023640000300800 */
[----:B-1-3--:R-:W-:Y:S05]  /*10440*/  @!P0 BRA `(.L_x_27) ;  /* 0xfffffffc00e48947 */ /* 0x00afea000383ffff */
[----:B------:R-:W-:Y:S05]  /*10450*/  BRA `(.L_x_26) ;  /* 0xffffff2c00a47947 */ /* 0x000fea000383ffff */
.L_x_35:
[----:B---3--:R-:W-:-:S04]  /*10460*/  IMAD.U32 R25, RZ, RZ, UR17 ;  /* 0x00000011ff197e24 */ /* 0x008fc8000f8e00ff */
[----:B------:R3:W4:Y:S03]  /*10470*/  SYNCS.PHASECHK.TRANS64.TRYWAIT P0, [R25+URZ+0x8], R24 ;  /* 0x00000818190075a7 */ /* 0x000726000800017f */
[----:B----4-:R-:W-:Y:S05]  /*10480*/  @!P0 NANOSLEEP.SYNCS 0x989680 ;  /* 0x009896800000895d */ /* 0x010fea0003900000 */
[----:B------:R-:W4:Y:S02]  /*10490*/  @!P0 SYNCS.PHASECHK.TRANS64 P0, [R25+URZ+0x8], R24 ;  /* 0x00000818190085a7 */ /* 0x000f24000800007f */
[----:B----4-:R-:W-:Y:S05]  /*104a0*/  @!P0 BRA `(.L_x_35) ;  /* 0xfffffffc00ec8947 */ /* 0x010fea000383ffff */
[----:B------:R-:W-:Y:S05]  /*104b0*/  BRA `(.L_x_328) ;  /* 0xffffff50007c7947 */ /* 0x000fea000383ffff */
.L_x_300:
[----:B------:R-:W-:Y:S01]  /*104c0*/  BSSY B1, `(.L_x_329) ;  /* 0x0000006000017945 */ /* 0x000fe20003800000 */
[----:B------:R-:W-:-:S07]  /*104d0*/  IMAD.MOV.U32 R2, RZ, RZ, -0x1 ;  /* 0xffffffffff027424 */ /* 0x000fce00078e00ff */
[----:B------:R-:W-:Y:S05]  /*104e0*/  WARPSYNC.COLLECTIVE R2, `(.L_x_330) ;  /* 0x00000000020c7348 */ /* 0x000fea0003c00000 */
[----:B------:R-:W-:Y:S02]  /*104f0*/  ELECT P1, UR62, PT ;  /* 0x00000000003e782f */ /* 0x000fe40003820000 */
[----:B------:R-:W-:Y:S01]  /*10500*/  MOV R2, UR62 ;  /* 0x0000003e00027c02 */ /* 0x000fe20008000f00 */
[----:B------:R-:W-:Y:S10]  /*10510*/  ENDCOLLECTIVE ;  /* 0x000000000000791b */ /* 0x000ff40003800000 */
.L_x_330:
[----:B------:R-:W-:Y:S05]  /*10520*/  BSYNC B1 ;  /* 0x0000000000017941 */ /* 0x000fea0003800000 */
.L_x_329:
[----:B------:R-:W-:Y:S05]  /*10530*/  BRA `(.L_x_331) ;  /* 0xffffffe800cc7947 */ /* 0x000fea000383ffff */
.L_x_303:
[----:B-1----:R1:W2:Y:S02]  /*10540*/  SYNCS.PHASECHK.TRANS64.TRYWAIT P1, [R11+URZ+0x58], R4 ;  /* 0x000058040b0075a7 */ /* 0x0022a4000802017f */
[----:B--2---:R-:W-:Y:S05]  /*10550*/  @!P1 NANOSLEEP.SYNCS 0x989680 ;  /* 0x009896800000995d */ /* 0x004fea0003900000 */
[----:B------:R-:W2:Y:S02]  /*10560*/  @!P1 SYNCS.PHASECHK.TRANS64 P1, [R11+URZ+0x58], R4 ;  /* 0x000058040b0095a7 */ /* 0x000ea4000802007f */
[----:B--2---:R-:W-:Y:S05]  /*10570*/  @!P1 BRA `(.L_x_303) ;  /* 0xfffffffc00f09947 */ /* 0x004fea000383ffff */
[----:B------:R-:W-:Y:S05]  /*10580*/  BRA `(.L_x_332) ;  /* 0xffffffec00087947 */ /* 0x000fea000383ffff */
.L_x_312:
[----:B------:R-:W-:Y:S01]  /*10590*/  BSSY B0, `(.L_x_333) ;  /* 0x0000006000007945 */ /* 0x000fe20003800000 */
[----:B------:R-:W-:-:S07]  /*105a0*/  IMAD.MOV.U32 R2, RZ, RZ, -0x1 ;  /* 0xffffffffff027424 */ /* 0x000fce00078e00ff */
[----:B01----:R-:W-:Y:S05]  /*105b0*/  WARPSYNC.COLLECTIVE R2, `(.L_x_334) ;  /* 0x00000000020c7348 */ /* 0x003fea0003c00000 */
[----:B------:R-:W-:Y:S02]  /*105c0*/  ELECT P1, UR62, PT ;  /* 0x00000000003e782f */ /* 0x000fe40003820000 */
[----:B------:R-:W-:Y:S01]  /*105d0*/  MOV R2, UR62 ;  /* 0x0000003e00027c02 */ /* 0x000fe20008000f00 */
[----:B01----:R-:W-:Y:S10]  /*105e0*/  ENDCOLLECTIVE ;  /* 0x000000000000791b */ /* 0x003ff40003800000 */
.L_x_334:
[----:B------:R-:W-:Y:S05]  /*105f0*/  BSYNC B0 ;  /* 0x0000000000007941 */ /* 0x000fea0003800000 */
.L_x_333:
[----:B------:R-:W-:Y:S01]  /*10600*/  PLOP3.LUT P0, PT, P1, PT, PT, 0x80, 0x0 ;  /* 0x000000000000781c */ /* 0x000fe20000f0f070 */
[----:B------:R-:W-:-:S12]  /*10610*/  BRA `(.L_x_335) ;  /* 0xfffffff4008c7947 */ /* 0x000fd8000383ffff */
.L_x_316:
[----:B0-----:R0:W1:Y:S02]  /*10620*/  SYNCS.PHASECHK.TRANS64.TRYWAIT P0, [R7+URZ], R2 ;  /* 0x00000002070075a7 */ /* 0x001064000800017f */
[----:B-1----:R-:W-:Y:S05]  /*10630*/  @!P0 NANOSLEEP.SYNCS 0x989680 ;  /* 0x009896800000895d */ /* 0x002fea0003900000 */
[----:B------:R-:W1:Y:S02]  /*10640*/  @!P0 SYNCS.PHASECHK.TRANS64 P0, [R7+URZ], R2 ;  /* 0x00000002070085a7 */ /* 0x000e64000800007f */
[----:B-1----:R-:W-:Y:S05]  /*10650*/  @!P0 BRA `(.L_x_316) ;  /* 0xfffffffc00f08947 */ /* 0x002fea000383ffff */
[----:B------:R-:W-:Y:S05]  /*10660*/  BRA `(.L_x_336) ;  /* 0xfffffff400d07947 */ /* 0x000fea000383ffff */
.L_x_317:
[----:B0-----:R0:W1:Y:S02]  /*10670*/  SYNCS.PHASECHK.TRANS64.TRYWAIT P0, [R9+URZ], R4 ;  /* 0x00000004090075a7 */ /* 0x001064000800017f */
[----:B-1----:R-:W-:Y:S05]  /*10680*/  @!P0 NANOSLEEP.SYNCS 0x989680 ;  /* 0x009896800000895d */ /* 0x002fea0003900000 */
[----:B------:R-:W1:Y:S02]  /*10690*/  @!P0 SYNCS.PHASECHK.TRANS64 P0, [R9+URZ], R4 ;  /* 0x00000004090085a7 */ /* 0x000e64000800007f */
[----:B-1----:R-:W-:Y:S05]  /*106a0*/  @!P0 BRA `(.L_x_317) ;  /* 0xfffffffc00f08947 */ /* 0x002fea000383ffff */
[----:B------:R-:W-:Y:S05]  /*106b0*/  BRA `(.L_x_337) ;  /* 0xfffffff400e07947 */ /* 0x000fea000383ffff */
.L_x_318:
[----:B0-----:R0:W1:Y:S02]  /*106c0*/  SYNCS.PHASECHK.TRANS64.TRYWAIT P0, [R6+URZ], R5 ;  /* 0x00000005060075a7 */ /* 0x001064000800017f */
[----:B-1----:R-:W-:Y:S05]  /*106d0*/  @!P0 NANOSLEEP.SYNCS 0x989680 ;  /* 0x009896800000895d */ /* 0x002fea0003900000 */
[----:B------:R-:W1:Y:S02]  /*106e0*/  @!P0 SYNCS.PHASECHK.TRANS64 P0, [R6+URZ], R5 ;  /* 0x00000005060085a7 */ /* 0x000e64000800007f */
[----:B-1----:R-:W-:Y:S05]  /*106f0*/  @!P0 BRA `(.L_x_318) ;  /* 0xfffffffc00f08947 */ /* 0x002fea000383ffff */
[----:B------:R-:W-:Y:S05]  /*10700*/  BRA `(.L_x_338) ;  /* 0xfffffff400f07947 */ /* 0x000fea000383ffff */
.L_x_319:
[----:B0-----:R0:W1:Y:S02]  /*10710*/  SYNCS.PHASECHK.TRANS64.TRYWAIT P0, [R9+URZ], R4 ;  /* 0x00000004090075a7 */ /* 0x001064000800017f */
[----:B-1----:R-:W-:Y:S05]  /*10720*/  @!P0 NANOSLEEP.SYNCS 0x989680 ;  /* 0x009896800000895d */ /* 0x002fea0003900000 */
[----:B------:R-:W1:Y:S02]  /*10730*/  @!P0 SYNCS.PHASECHK.TRANS64 P0, [R9+URZ], R4 ;  /* 0x00000004090085a7 */ /* 0x000e64000800007f */
[----:B-1----:R-:W-:Y:S05]  /*10740*/  @!P0 BRA `(.L_x_319) ;  /* 0xfffffffc00f08947 */ /* 0x002fea000383ffff */
[----:B------:R-:W-:Y:S05]  /*10750*/  BRA `(.L_x_339) ;  /* 0xfffffff800007947 */ /* 0x000fea000383ffff */
.L_x_320:
[----:B0-----:R0:W1:Y:S02]  /*10760*/  SYNCS.PHASECHK.TRANS64.TRYWAIT P0, [R6+URZ], R5 ;  /* 0x00000005060075a7 */ /* 0x001064000800017f */
[----:B-1----:R-:W-:Y:S05]  /*10770*/  @!P0 NANOSLEEP.SYNCS 0x989680 ;  /* 0x009896800000895d */ /* 0x002fea0003900000 */
[----:B------:R-:W1:Y:S02]  /*10780*/  @!P0 SYNCS.PHASECHK.TRANS64 P0, [R6+URZ], R5 ;  /* 0x00000005060085a7 */ /* 0x000e64000800007f */
[----:B-1----:R-:W-:Y:S05]  /*10790*/  @!P0 BRA `(.L_x_320) ;  /* 0xfffffffc00f08947 */ /* 0x002fea000383ffff */
[----:B------:R-:W-:Y:S05]  /*107a0*/  BRA `(.L_x_340) ;  /* 0xfffffff800107947 */ /* 0x000fea000383ffff */
.L_x_321:
[----:B0-----:R0:W1:Y:S02]  /*107b0*/  SYNCS.PHASECHK.TRANS64.TRYWAIT P0, [R9+URZ], R4 ;  /* 0x00000004090075a7 */ /* 0x001064000800017f */
[----:B-1----:R-:W-:Y:S05]  /*107c0*/  @!P0 NANOSLEEP.SYNCS 0x989680 ;  /* 0x009896800000895d */ /* 0x002fea0003900000 */
[----:B------:R-:W1:Y:S02]  /*107d0*/  @!P0 SYNCS.PHASECHK.TRANS64 P0, [R9+URZ], R4 ;  /* 0x00000004090085a7 */ /* 0x000e64000800007f */
[----:B-1----:R-:W-:Y:S05]  /*107e0*/  @!P0 BRA `(.L_x_321) ;  /* 0xfffffffc00f08947 */ /* 0x002fea000383ffff */
[----:B------:R-:W-:Y:S05]  /*107f0*/  BRA `(.L_x_341) ;  /* 0xfffffff800207947 */ /* 0x000fea000383ffff */
.L_x_322:
[----:B0-----:R0:W1:Y:S02]  /*10800*/  SYNCS.PHASECHK.TRANS64.TRYWAIT P0, [R6+URZ], R5 ;  /* 0x00000005060075a7 */ /* 0x001064000800017f */
[----:B-1----:R-:W-:Y:S05]  /*10810*/  @!P0 NANOSLEEP.SYNCS 0x989680 ;  /* 0x009896800000895d */ /* 0x002fea0003900000 */
[----:B------:R-:W1:Y:S02]  /*10820*/  @!P0 SYNCS.PHASECHK.TRANS64 P0, [R6+URZ], R5 ;  /* 0x00000005060085a7 */ /* 0x000e64000800007f */
[----:B-1----:R-:W-:Y:S05]  /*10830*/  @!P0 BRA `(.L_x_322) ;  /* 0xfffffffc00f08947 */ /* 0x002fea000383ffff */
[----:B------:R-:W-:Y:S05]  /*10840*/  BRA `(.L_x_342) ;  /* 0xfffffff800307947 */ /* 0x000fea000383ffff */
.L_x_323:
[----:B0-----:R0:W1:Y:S02]  /*10850*/  SYNCS.PHASECHK.TRANS64.TRYWAIT P0, [R9+URZ], R4 ;  /* 0x00000004090075a7 */ /* 0x001064000800017f */
[----:B-1----:R-:W-:Y:S05]  /*10860*/  @!P0 NANOSLEEP.SYNCS 0x989680 ;  /* 0x009896800000895d */ /* 0x002fea0003900000 */
[----:B------:R-:W1:Y:S02]  /*10870*/  @!P0 SYNCS.PHASECHK.TRANS64 P0, [R9+URZ], R4 ;  /* 0x00000004090085a7 */ /* 0x000e64000800007f */
[----:B-1----:R-:W-:Y:S05]  /*10880*/  @!P0 BRA `(.L_x_323) ;  /* 0xfffffffc00f08947 */ /* 0x002fea000383ffff */
[----:B------:R-:W-:Y:S05]  /*10890*/  BRA `(.L_x_343) ;  /* 0xfffffff800407947 */ /* 0x000fea000383ffff */
.L_x_324:
[----:B0-----:R0:W1:Y:S02]  /*108a0*/  SYNCS.PHASECHK.TRANS64.TRYWAIT P0, [R6+URZ], R5 ;  /* 0x00000005060075a7 */ /* 0x001064000800017f */
[----:B-1----:R-:W-:Y:S05]  /*108b0*/  @!P0 NANOSLEEP.SYNCS 0x989680 ;  /* 0x009896800000895d */ /* 0x002fea0003900000 */
[----:B------:R-:W1:Y:S02]  /*108c0*/  @!P0 SYNCS.PHASECHK.TRANS64 P0, [R6+URZ], R5 ;  /* 0x00000005060085a7 */ /* 0x000e64000800007f */
[----:B-1----:R-:W-:Y:S05]  /*108d0*/  @!P0 BRA `(.L_x_324) ;  /* 0xfffffffc00f08947 */ /* 0x002fea000383ffff */
[----:B------:R-:W-:Y:S05]  /*108e0*/  BRA `(.L_x_344) ;  /* 0xfffffff800507947 */ /* 0x000fea000383ffff */
.L_x_325:
[----:B-1----:R1:W2:Y:S02]  /*108f0*/  SYNCS.PHASECHK.TRANS64.TRYWAIT P0, [R9+URZ], R4 ;  /* 0x00000004090075a7 */ /* 0x0022a4000800017f */
[----:B--2---:R-:W-:Y:S05]  /*10900*/  @!P0 NANOSLEEP.SYNCS 0x989680 ;  /* 0x009896800000895d */ /* 0x004fea0003900000 */
[----:B------:R-:W2:Y:S02]  /*10910*/  @!P0 SYNCS.PHASECHK.TRANS64 P0, [R9+URZ], R4 ;  /* 0x00000004090085a7 */ /* 0x000ea4000800007f */
[----:B--2---:R-:W-:Y:S05]  /*10920*/  @!P0 BRA `(.L_x_325) ;  /* 0xfffffffc00f08947 */ /* 0x004fea000383ffff */
[----:B------:R-:W-:Y:S05]  /*10930*/  BRA `(.L_x_345) ;  /* 0xfffffff800587947 */ /* 0x000fea000383ffff */
.L_x_346:
[----:B------:R-:W-:-:S00]  /*10940*/  BRA `(.L_x_346) ;  /* 0xfffffffc00fc7947 */ /* 0x000fc0000383ffff */
[----:B------:R-:W-:-:S00]  /*10950*/  NOP ;  /* 0x0000000000007918 */ /* 0x000fc00000000000 */
        /* <DEDUP_REMOVED lines=10> */
.L_x_347:


//--------------------- .nv.shared._ZN7cutlass13device_kernelINS_4gemm6kernel13GemmUniversalIN4cute5tupleIJiiiiEEENS1_10collective13CollectiveMmaINS1_37MainloopSm90TmaGmmaWarpSpecializedFP8ILi11ENS5_IJNS4_1CILi1EEESB_SB_EEENS1_32KernelTmaWarpSpecializedPingpongEEENS5_IJNSA_ILi64EEENSA_ILi256EEESF_EEENS_12float_e4m3_tENS5_IJlSB_lEEESI_SJ_NS4_8TiledMMAINS4_8MMA_AtomIJNS4_4SM904GMMA31MMA_64x256x32_F32E4M3E4M3_SS_TNILNSN_7ScaleInE1ELSP_1EEEEEENS4_6LayoutISC_NS5_IJNSA_ILi0EEEST_ST_EEEEENS5_IJNS4_10UnderscoreESW_SW_EEEEENS4_13SM90_TMA_LOADENS4_14ComposedLayoutINS4_7SwizzleILi2ELi4ELi3EEENS4_18smem_ptr_flag_bitsILi8EEENSS_INS5_IJNSA_ILi8EEESF_EEENS5_IJSF_SB_EEEEEEEvNS4_8identityESZ_S19_vS1A_EENS_8epilogue10collective6detail29Sm90TmaWarpSpecializedAdapterINS1D_15DefaultEpilogueISI_SJ_SJ_NS1C_6thread17LinearCombinationISI_Li1EffLNS1H_9ScaleType4KindE0ELNS_15FloatRoundStyleE2ESI_EENS1_15EpilogueDefaultEEEEEvvEEEEvNT_6ParamsE --------------------------
	.section	.nv.shared._ZN7cutlass13device_kernelINS_4gemm6kernel13GemmUniversalIN4cute5tupleIJiiiiEEENS1_10collective13CollectiveMmaINS1_37MainloopSm90TmaGmmaWarpSpecializedFP8ILi11ENS5_IJNS4_1CILi1EEESB_SB_EEENS1_32KernelTmaWarpSpecializedPingpongEEENS5_IJNSA_ILi64EEENSA_ILi256EEESF_EEENS_12float_e4m3_tENS5_IJlSB_lEEESI_SJ_NS4_8TiledMMAINS4_8MMA_AtomIJNS4_4SM904GMMA31MMA_64x256x32_F32E4M3E4M3_SS_TNILNSN_7ScaleInE1ELSP_1EEEEEENS4_6LayoutISC_NS5_IJNSA_ILi0EEEST_ST_EEEEENS5_IJNS4_10UnderscoreESW_SW_EEEEENS4_13SM90_TMA_LOADENS4_14ComposedLayoutINS4_7SwizzleILi2ELi4ELi3EEENS4_18smem_ptr_flag_bitsILi8EEENSS_INS5_IJNSA_ILi8EEESF_EEENS5_IJSF_SB_EEEEEEEvNS4_8identityESZ_S19_vS1A_EENS_8epilogue10collective6detail29Sm90TmaWarpSpecializedAdapterINS1D_15DefaultEpilogueISI_SJ_SJ_NS1C_6thread17LinearCombinationISI_Li1EffLNS1H_9ScaleType4KindE0ELNS_15FloatRoundStyleE2ESI_EENS1_15EpilogueDefaultEEEEEvvEEEEvNT_6ParamsE,"aw",@nobits
	.sectionflags	@""
	.align	16
	.zero		1024


//--------------------- .nv.shared.reserved.0     --------------------------
	.section	.nv.shared.reserved.0,"aw",@nobits
	.weak		__nv_reservedSMEM_offset_0_alias
	.size		__nv_reservedSMEM_offset_0_alias, 0, 0
	.other		__nv_reservedSMEM_offset_0_alias,@"STO_CUDA_RESERVED_SHARED STV_DEFAULT"
__nv_reservedSMEM_offset_0_alias:
	.zero		0


//--------------------- .nv.global                --------------------------
	.section	.nv.global,"aw",@nobits
.nv.global:
	.type		_ZN40_INTERNAL_095c27a6_4_k_cu_bd55b2fe_203394cute1_E,@object
	.size		_ZN40_INTERNAL_095c27a6_4_k_cu_bd55b2fe_203394cute1_E,(_ZN40_INTERNAL_095c27a6_4_k_cu_bd55b2fe_203394cuda3std3__45__cpo6cbeginE - _ZN40_INTERNAL_095c27a6_4_k_cu_bd55b2fe_203394cute1_E)
_ZN40_INTERNAL_095c27a6_4_k_cu_bd55b2fe_203394cute1_E:
	.zero		1
	.type		_ZN40_INTERNAL_095c27a6_4_k_cu_bd55b2fe_203394cuda3std3__45__cpo6cbeginE,@object
	.size		_ZN40_INTERNAL_095c27a6_4_k_cu_bd55b2fe_203394cuda3std3__45__cpo6cbeginE,(_ZN40_INTERNAL_095c27a6_4_k_cu_bd55b2fe_203394cuda3std3__48in_placeE - _ZN40_INTERNAL_095c27a6_4_k_cu_bd55b2fe_203394cuda3std3__45__cpo6cbeginE)
_ZN40_INTERNAL_095c27a6_4_k_cu_bd55b2fe_203394cuda3std3__45__cpo6cbeginE:
	.zero		1
	.type		_ZN40_INTERNAL_095c27a6_4_k_cu_bd55b2fe_203394cuda3std3__48in_placeE,@object
	.size		_ZN40_INTERNAL_095c27a6_4_k_cu_bd55b2fe_203394cuda3std3__48in_placeE,(_ZN40_INTERNAL_095c27a6_4_k_cu_bd55b2fe_203394cuda3std6ranges3__45__cpo9iter_moveE - _ZN40_INTERNAL_095c27a6_4_k_cu_bd55b2fe_203394cuda3std3__48in_placeE)
_ZN40_INTERNAL_095c27a6_4_k_cu_bd55b2fe_203394cuda3std3__48in_placeE:
	.zero		1
	.type		_ZN40_INTERNAL_095c27a6_4_k_cu_bd55b2fe_203394cuda3std6ranges3__45__cpo9iter_moveE,@object
	.size		_ZN40_INTERNAL_095c27a6_4_k_cu_bd55b2fe_203394cuda3std6ranges3__45__cpo9iter_moveE,(_ZN40_INTERNAL_095c27a6_4_k_cu_bd55b2fe_203394cuda3std3__45__cpo5beginE - _ZN40_INTERNAL_095c27a6_4_k_cu_bd55b2fe_203394cuda3std6ranges3__45__cpo9iter_moveE)
_ZN40_INTERNAL_095c27a6_4_k_cu_bd55b2fe_203394cuda3std6ranges3__45__cpo9iter_moveE:
	.zero		1
	.type		_ZN40_INTERNAL_095c27a6_4_k_cu_bd55b2fe_203394cuda3std3__45__cpo5beginE,@object
	.size		_ZN40_INTERNAL_095c27a6_4_k_cu_bd55b2fe_203394cuda3std3__45__cpo5beginE,(_ZN40_INTERNAL_095c27a6_4_k_cu_bd55b2fe_203394cuda3std3__442_GLOBAL__N__095c27a6_4_k_cu_bd55b2fe_203396ignoreE - _ZN40_INTERNAL_095c27a6_4_k_cu_bd55b2fe_203394cuda3std3__45__cpo5beginE)
_ZN40_INTERNAL_095c27a6_4_k_cu_bd55b2fe_203394cuda3std3__45__cpo5beginE:
	.zero		1
	.type		_ZN40_INTERNAL_095c27a6_4_k_cu_bd55b2fe_203394cuda3std3__442_GLOBAL__N__095c27a6_4_k_cu_bd55b2fe_203396ignoreE,@object
	.size		_ZN40_INTERNAL_095c27a6_4_k_cu_bd55b2fe_203394cuda3std3__442_GLOBAL__N__095c27a6_4_k_cu_bd55b2fe_203396ignoreE,(_ZN40_INTERNAL_095c27a6_4_k_cu_bd55b2fe_203394cute7productE - _ZN40_INTERNAL_095c27a6_4_k_cu_bd55b2fe_203394cuda3std3__442_GLOBAL__N__095c27a6_4_k_cu_bd55b2fe_203396ignoreE)
_ZN40_INTERNAL_095c27a6_4_k_cu_bd55b2fe_203394cuda3std3__442_GLOBAL__N__095c27a6_4_k_cu_bd55b2fe_203396ignoreE:
	.zero		1
	.type		_ZN40_INTERNAL_095c27a6_4_k_cu_bd55b2fe_203394cute7productE,@object
	.size		_ZN40_INTERNAL_095c27a6_4_k_cu_bd55b2fe_203394cute7productE,(_ZN40_INTERNAL_095c27a6_4_k_cu_bd55b2fe_203394cuda3std3__45__cpo3endE - _ZN40_INTERNAL_095c27a6_4_k_cu_bd55b2fe_203394cute7productE)
_ZN40_INTERNAL_095c27a6_4_k_cu_bd55b2fe_203394cute7productE:
	.zero		1
	.type		_ZN40_INTERNAL_095c27a6_4_k_cu_bd55b2fe_203394cuda3std3__45__cpo3endE,@object
	.size		_ZN40_INTERNAL_095c27a6_4_k_cu_bd55b2fe_203394cuda3std3__45__cpo3endE,(_ZN40_INTERNAL_095c27a6_4_k_cu_bd55b2fe_203394cuda3std3__419piecewise_constructE - _ZN40_INTERNAL_095c27a6_4_k_cu_bd55b2fe_203394cuda3std3__45__cpo3endE)
_ZN40_INTERNAL_095c27a6_4_k_cu_bd55b2fe_203394cuda3std3__45__cpo3endE:
	.zero		1
	.type		_ZN40_INTERNAL_095c27a6_4_k_cu_bd55b2fe_203394cuda3std3__419piecewise_constructE,@object
	.size		_ZN40_INTERNAL_095c27a6_4_k_cu_bd55b2fe_203394cuda3std3__419piecewise_constructE,(_ZN40_INTERNAL_095c27a6_4_k_cu_bd55b2fe_203394cuda3std3__45__cpo4cendE - _ZN40_INTERNAL_095c27a6_4_k_cu_bd55b2fe_203394cuda3std3__419piecewise_constructE)
_ZN40_INTERNAL_095c27a6_4_k_cu_bd55b2fe_203394cuda3std3__419piecewise_constructE:
	.zero		1
	.type		_ZN40_INTERNAL_095c27a6_4_k_cu_bd55b2fe_203394cuda3std3__45__cpo4cendE,@object
	.size		_ZN40_INTERNAL_095c27a6_4_k_cu_bd55b2fe_203394cuda3std3__45__cpo4cendE,(_ZN40_INTERNAL_095c27a6_4_k_cu_bd55b2fe_203394cuda3std6ranges3__45__cpo4swapE - _ZN40_INTERNAL_095c27a6_4_k_cu_bd55b2fe_203394cuda3std3__45__cpo4cendE)
_ZN40_INTERNAL_095c27a6_4_k_cu_bd55b2fe_203394cuda3std3__45__cpo4cendE:
	.zero		1
	.type		_ZN40_INTERNAL_095c27a6_4_k_cu_bd55b2fe_203394cuda3std6ranges3__45__cpo4swapE,@object
	.size		_ZN40_INTERNAL_095c27a6_4_k_cu_bd55b2fe_203394cuda3std6ranges3__45__cpo4swapE,(.L_7 - _ZN40_INTERNAL_095c27a6_4_k_cu_bd55b2fe_203394cuda3std6ranges3__45__cpo4swapE)
_ZN40_INTERNAL_095c27a6_4_k_cu_bd55b2fe_203394cuda3std6ranges3__45__cpo4swapE:
	.zero		1
.L_7:


//--------------------- .nv.constant0._ZN7cutlass13device_kernelINS_4gemm6kernel13GemmUniversalIN4cute5tupleIJiiiiEEENS1_10collective13CollectiveMmaINS1_37MainloopSm90TmaGmmaWarpSpecializedFP8ILi11ENS5_IJNS4_1CILi1EEESB_SB_EEENS1_32KernelTmaWarpSpecializedPingpongEEENS5_IJNSA_ILi64EEENSA_ILi256EEESF_EEENS_12float_e4m3_tENS5_IJlSB_lEEESI_SJ_NS4_8TiledMMAINS4_8MMA_AtomIJNS4_4SM904GMMA31MMA_64x256x32_F32E4M3E4M3_SS_TNILNSN_7ScaleInE1ELSP_1EEEEEENS4_6LayoutISC_NS5_IJNSA_ILi0EEEST_ST_EEEEENS5_IJNS4_10UnderscoreESW_SW_EEEEENS4_13SM90_TMA_LOADENS4_14ComposedLayoutINS4_7SwizzleILi2ELi4ELi3EEENS4_18smem_ptr_flag_bitsILi8EEENSS_INS5_IJNSA_ILi8EEESF_EEENS5_IJSF_SB_EEEEEEEvNS4_8identityESZ_S19_vS1A_EENS_8epilogue10collective6detail29Sm90TmaWarpSpecializedAdapterINS1D_15DefaultEpilogueISI_SJ_SJ_NS1C_6thread17LinearCombinationISI_Li1EffLNS1H_9ScaleType4KindE0ELNS_15FloatRoundStyleE2ESI_EENS1_15EpilogueDefaultEEEEEvvEEEEvNT_6ParamsE --------------------------
	.section	.nv.constant0._ZN7cutlass13device_kernelINS_4gemm6kernel13GemmUniversalIN4cute5tupleIJiiiiEEENS1_10collective13CollectiveMmaINS1_37MainloopSm90TmaGmmaWarpSpecializedFP8ILi11ENS5_IJNS4_1CILi1EEESB_SB_EEENS1_32KernelTmaWarpSpecializedPingpongEEENS5_IJNSA_ILi64EEENSA_ILi256EEESF_EEENS_12float_e4m3_tENS5_IJlSB_lEEESI_SJ_NS4_8TiledMMAINS4_8MMA_AtomIJNS4_4SM904GMMA31MMA_64x256x32_F32E4M3E4M3_SS_TNILNSN_7ScaleInE1ELSP_1EEEEEENS4_6LayoutISC_NS5_IJNSA_ILi0EEEST_ST_EEEEENS5_IJNS4_10UnderscoreESW_SW_EEEEENS4_13SM90_TMA_LOADENS4_14ComposedLayoutINS4_7SwizzleILi2ELi4ELi3EEENS4_18smem_ptr_flag_bitsILi8EEENSS_INS5_IJNSA_ILi8EEESF_EEENS5_IJSF_SB_EEEEEEEvNS4_8identityESZ_S19_vS1A_EENS_8epilogue10collective6detail29Sm90TmaWarpSpecializedAdapterINS1D_15DefaultEpilogueISI_SJ_SJ_NS1C_6thread17LinearCombinationISI_Li1EffLNS1H_9ScaleType4KindE0ELNS_15FloatRoundStyleE2ESI_EENS1_15EpilogueDefaultEEEEEvvEEEEvNT_6ParamsE,"a",@progbits
	.sectionflags	@""
	.align	4
.nv.constant0._ZN7cutlass13device_kernelINS_4gemm6kernel13GemmUniversalIN4cute5tupleIJiiiiEEENS1_10collective13CollectiveMmaINS1_37MainloopSm90TmaGmmaWarpSpecializedFP8ILi11ENS5_IJNS4_1CILi1EEESB_SB_EEENS1_32KernelTmaWarpSpecializedPingpongEEENS5_IJNSA_ILi64EEENSA_ILi256EEESF_EEENS_12float_e4m3_tENS5_IJlSB_lEEESI_SJ_NS4_8TiledMMAINS4_8MMA_AtomIJNS4_4SM904GMMA31MMA_64x256x32_F32E4M3E4M3_SS_TNILNSN_7ScaleInE1ELSP_1EEEEEENS4_6LayoutISC_NS5_IJNSA_ILi0EEEST_ST_EEEEENS5_IJNS4_10UnderscoreESW_SW_EEEEENS4_13SM90_TMA_LOADENS4_14ComposedLayoutINS4_7SwizzleILi2ELi4ELi3EEENS4_18smem_ptr_flag_bitsILi8EEENSS_INS5_IJNSA_ILi8EEESF_EEENS5_IJSF_SB_EEEEEEEvNS4_8identityESZ_S19_vS1A_EENS_8epilogue10collective6detail29Sm90TmaWarpSpecializedAdapterINS1D_15DefaultEpilogueISI_SJ_SJ_NS1C_6thread17LinearCombinationISI_Li1EffLNS1H_9ScaleType4KindE0ELNS_15FloatRoundStyleE2ESI_EENS1_15EpilogueDefaultEEEEEvvEEEEvNT_6ParamsE:
	.zero		1664


//--------------------- SYMBOLS --------------------------

	.type		.nv.reservedSmem.offset0,@object
	.size		.nv.reservedSmem.offset0,0x4
